//
// Generated by NVIDIA NVVM Compiler
//
// Compiler Build ID: CL-36424714
// Cuda compilation tools, release 13.0, V13.0.88
// Based on NVVM 20.0.0
//

.version 9.0
.target sm_100
.address_size 64

	// .globl	_Z10divergenceiidPbS_PiddddPdS1_S1_S1_S1_S1_S1_S1_S1_S1_S1_S1_S1_S1_S1_S1_S1_S1_S1_S1_S1_S1_S1_S1_S1_S1_S1_S1_S1_S1_S1_S1_S1_S1_S1_S1_S1_S1_S1_S1_S1_S1_S1_S1_S1_S1_S1_S1_S1_S1_S1_S1_S1_S1_S1_S1_S1_S1_S1_S1_S1_S1_S1_S1_S1_S1_S1_S1_S1_S1_S1_S1_

.visible .entry _Z10divergenceiidPbS_PiddddPdS1_S1_S1_S1_S1_S1_S1_S1_S1_S1_S1_S1_S1_S1_S1_S1_S1_S1_S1_S1_S1_S1_S1_S1_S1_S1_S1_S1_S1_S1_S1_S1_S1_S1_S1_S1_S1_S1_S1_S1_S1_S1_S1_S1_S1_S1_S1_S1_S1_S1_S1_S1_S1_S1_S1_S1_S1_S1_S1_S1_S1_S1_S1_S1_S1_S1_S1_S1_S1_S1_S1_(
	.param .u32 _Z10divergenceiidPbS_PiddddPdS1_S1_S1_S1_S1_S1_S1_S1_S1_S1_S1_S1_S1_S1_S1_S1_S1_S1_S1_S1_S1_S1_S1_S1_S1_S1_S1_S1_S1_S1_S1_S1_S1_S1_S1_S1_S1_S1_S1_S1_S1_S1_S1_S1_S1_S1_S1_S1_S1_S1_S1_S1_S1_S1_S1_S1_S1_S1_S1_S1_S1_S1_S1_S1_S1_S1_S1_S1_S1_S1_S1__param_0,
	.param .u32 _Z10divergenceiidPbS_PiddddPdS1_S1_S1_S1_S1_S1_S1_S1_S1_S1_S1_S1_S1_S1_S1_S1_S1_S1_S1_S1_S1_S1_S1_S1_S1_S1_S1_S1_S1_S1_S1_S1_S1_S1_S1_S1_S1_S1_S1_S1_S1_S1_S1_S1_S1_S1_S1_S1_S1_S1_S1_S1_S1_S1_S1_S1_S1_S1_S1_S1_S1_S1_S1_S1_S1_S1_S1_S1_S1_S1_S1__param_1,
	.param .f64 _Z10divergenceiidPbS_PiddddPdS1_S1_S1_S1_S1_S1_S1_S1_S1_S1_S1_S1_S1_S1_S1_S1_S1_S1_S1_S1_S1_S1_S1_S1_S1_S1_S1_S1_S1_S1_S1_S1_S1_S1_S1_S1_S1_S1_S1_S1_S1_S1_S1_S1_S1_S1_S1_S1_S1_S1_S1_S1_S1_S1_S1_S1_S1_S1_S1_S1_S1_S1_S1_S1_S1_S1_S1_S1_S1_S1_S1__param_2,
	.param .u64 .ptr .align 1 _Z10divergenceiidPbS_PiddddPdS1_S1_S1_S1_S1_S1_S1_S1_S1_S1_S1_S1_S1_S1_S1_S1_S1_S1_S1_S1_S1_S1_S1_S1_S1_S1_S1_S1_S1_S1_S1_S1_S1_S1_S1_S1_S1_S1_S1_S1_S1_S1_S1_S1_S1_S1_S1_S1_S1_S1_S1_S1_S1_S1_S1_S1_S1_S1_S1_S1_S1_S1_S1_S1_S1_S1_S1_S1_S1_S1_S1__param_3,
	.param .u64 .ptr .align 1 _Z10divergenceiidPbS_PiddddPdS1_S1_S1_S1_S1_S1_S1_S1_S1_S1_S1_S1_S1_S1_S1_S1_S1_S1_S1_S1_S1_S1_S1_S1_S1_S1_S1_S1_S1_S1_S1_S1_S1_S1_S1_S1_S1_S1_S1_S1_S1_S1_S1_S1_S1_S1_S1_S1_S1_S1_S1_S1_S1_S1_S1_S1_S1_S1_S1_S1_S1_S1_S1_S1_S1_S1_S1_S1_S1_S1_S1__param_4,
	.param .u64 .ptr .align 1 _Z10divergenceiidPbS_PiddddPdS1_S1_S1_S1_S1_S1_S1_S1_S1_S1_S1_S1_S1_S1_S1_S1_S1_S1_S1_S1_S1_S1_S1_S1_S1_S1_S1_S1_S1_S1_S1_S1_S1_S1_S1_S1_S1_S1_S1_S1_S1_S1_S1_S1_S1_S1_S1_S1_S1_S1_S1_S1_S1_S1_S1_S1_S1_S1_S1_S1_S1_S1_S1_S1_S1_S1_S1_S1_S1_S1_S1__param_5,
	.param .f64 _Z10divergenceiidPbS_PiddddPdS1_S1_S1_S1_S1_S1_S1_S1_S1_S1_S1_S1_S1_S1_S1_S1_S1_S1_S1_S1_S1_S1_S1_S1_S1_S1_S1_S1_S1_S1_S1_S1_S1_S1_S1_S1_S1_S1_S1_S1_S1_S1_S1_S1_S1_S1_S1_S1_S1_S1_S1_S1_S1_S1_S1_S1_S1_S1_S1_S1_S1_S1_S1_S1_S1_S1_S1_S1_S1_S1_S1__param_6,
	.param .f64 _Z10divergenceiidPbS_PiddddPdS1_S1_S1_S1_S1_S1_S1_S1_S1_S1_S1_S1_S1_S1_S1_S1_S1_S1_S1_S1_S1_S1_S1_S1_S1_S1_S1_S1_S1_S1_S1_S1_S1_S1_S1_S1_S1_S1_S1_S1_S1_S1_S1_S1_S1_S1_S1_S1_S1_S1_S1_S1_S1_S1_S1_S1_S1_S1_S1_S1_S1_S1_S1_S1_S1_S1_S1_S1_S1_S1_S1__param_7,
	.param .f64 _Z10divergenceiidPbS_PiddddPdS1_S1_S1_S1_S1_S1_S1_S1_S1_S1_S1_S1_S1_S1_S1_S1_S1_S1_S1_S1_S1_S1_S1_S1_S1_S1_S1_S1_S1_S1_S1_S1_S1_S1_S1_S1_S1_S1_S1_S1_S1_S1_S1_S1_S1_S1_S1_S1_S1_S1_S1_S1_S1_S1_S1_S1_S1_S1_S1_S1_S1_S1_S1_S1_S1_S1_S1_S1_S1_S1_S1__param_8,
	.param .f64 _Z10divergenceiidPbS_PiddddPdS1_S1_S1_S1_S1_S1_S1_S1_S1_S1_S1_S1_S1_S1_S1_S1_S1_S1_S1_S1_S1_S1_S1_S1_S1_S1_S1_S1_S1_S1_S1_S1_S1_S1_S1_S1_S1_S1_S1_S1_S1_S1_S1_S1_S1_S1_S1_S1_S1_S1_S1_S1_S1_S1_S1_S1_S1_S1_S1_S1_S1_S1_S1_S1_S1_S1_S1_S1_S1_S1_S1__param_9,
	.param .u64 .ptr .align 1 _Z10divergenceiidPbS_PiddddPdS1_S1_S1_S1_S1_S1_S1_S1_S1_S1_S1_S1_S1_S1_S1_S1_S1_S1_S1_S1_S1_S1_S1_S1_S1_S1_S1_S1_S1_S1_S1_S1_S1_S1_S1_S1_S1_S1_S1_S1_S1_S1_S1_S1_S1_S1_S1_S1_S1_S1_S1_S1_S1_S1_S1_S1_S1_S1_S1_S1_S1_S1_S1_S1_S1_S1_S1_S1_S1_S1_S1__param_10,
	.param .u64 .ptr .align 1 _Z10divergenceiidPbS_PiddddPdS1_S1_S1_S1_S1_S1_S1_S1_S1_S1_S1_S1_S1_S1_S1_S1_S1_S1_S1_S1_S1_S1_S1_S1_S1_S1_S1_S1_S1_S1_S1_S1_S1_S1_S1_S1_S1_S1_S1_S1_S1_S1_S1_S1_S1_S1_S1_S1_S1_S1_S1_S1_S1_S1_S1_S1_S1_S1_S1_S1_S1_S1_S1_S1_S1_S1_S1_S1_S1_S1_S1__param_11,
	.param .u64 .ptr .align 1 _Z10divergenceiidPbS_PiddddPdS1_S1_S1_S1_S1_S1_S1_S1_S1_S1_S1_S1_S1_S1_S1_S1_S1_S1_S1_S1_S1_S1_S1_S1_S1_S1_S1_S1_S1_S1_S1_S1_S1_S1_S1_S1_S1_S1_S1_S1_S1_S1_S1_S1_S1_S1_S1_S1_S1_S1_S1_S1_S1_S1_S1_S1_S1_S1_S1_S1_S1_S1_S1_S1_S1_S1_S1_S1_S1_S1_S1__param_12,
	.param .u64 .ptr .align 1 _Z10divergenceiidPbS_PiddddPdS1_S1_S1_S1_S1_S1_S1_S1_S1_S1_S1_S1_S1_S1_S1_S1_S1_S1_S1_S1_S1_S1_S1_S1_S1_S1_S1_S1_S1_S1_S1_S1_S1_S1_S1_S1_S1_S1_S1_S1_S1_S1_S1_S1_S1_S1_S1_S1_S1_S1_S1_S1_S1_S1_S1_S1_S1_S1_S1_S1_S1_S1_S1_S1_S1_S1_S1_S1_S1_S1_S1__param_13,
	.param .u64 .ptr .align 1 _Z10divergenceiidPbS_PiddddPdS1_S1_S1_S1_S1_S1_S1_S1_S1_S1_S1_S1_S1_S1_S1_S1_S1_S1_S1_S1_S1_S1_S1_S1_S1_S1_S1_S1_S1_S1_S1_S1_S1_S1_S1_S1_S1_S1_S1_S1_S1_S1_S1_S1_S1_S1_S1_S1_S1_S1_S1_S1_S1_S1_S1_S1_S1_S1_S1_S1_S1_S1_S1_S1_S1_S1_S1_S1_S1_S1_S1__param_14,
	.param .u64 .ptr .align 1 _Z10divergenceiidPbS_PiddddPdS1_S1_S1_S1_S1_S1_S1_S1_S1_S1_S1_S1_S1_S1_S1_S1_S1_S1_S1_S1_S1_S1_S1_S1_S1_S1_S1_S1_S1_S1_S1_S1_S1_S1_S1_S1_S1_S1_S1_S1_S1_S1_S1_S1_S1_S1_S1_S1_S1_S1_S1_S1_S1_S1_S1_S1_S1_S1_S1_S1_S1_S1_S1_S1_S1_S1_S1_S1_S1_S1_S1__param_15,
	.param .u64 .ptr .align 1 _Z10divergenceiidPbS_PiddddPdS1_S1_S1_S1_S1_S1_S1_S1_S1_S1_S1_S1_S1_S1_S1_S1_S1_S1_S1_S1_S1_S1_S1_S1_S1_S1_S1_S1_S1_S1_S1_S1_S1_S1_S1_S1_S1_S1_S1_S1_S1_S1_S1_S1_S1_S1_S1_S1_S1_S1_S1_S1_S1_S1_S1_S1_S1_S1_S1_S1_S1_S1_S1_S1_S1_S1_S1_S1_S1_S1_S1__param_16,
	.param .u64 .ptr .align 1 _Z10divergenceiidPbS_PiddddPdS1_S1_S1_S1_S1_S1_S1_S1_S1_S1_S1_S1_S1_S1_S1_S1_S1_S1_S1_S1_S1_S1_S1_S1_S1_S1_S1_S1_S1_S1_S1_S1_S1_S1_S1_S1_S1_S1_S1_S1_S1_S1_S1_S1_S1_S1_S1_S1_S1_S1_S1_S1_S1_S1_S1_S1_S1_S1_S1_S1_S1_S1_S1_S1_S1_S1_S1_S1_S1_S1_S1__param_17,
	.param .u64 .ptr .align 1 _Z10divergenceiidPbS_PiddddPdS1_S1_S1_S1_S1_S1_S1_S1_S1_S1_S1_S1_S1_S1_S1_S1_S1_S1_S1_S1_S1_S1_S1_S1_S1_S1_S1_S1_S1_S1_S1_S1_S1_S1_S1_S1_S1_S1_S1_S1_S1_S1_S1_S1_S1_S1_S1_S1_S1_S1_S1_S1_S1_S1_S1_S1_S1_S1_S1_S1_S1_S1_S1_S1_S1_S1_S1_S1_S1_S1_S1__param_18,
	.param .u64 .ptr .align 1 _Z10divergenceiidPbS_PiddddPdS1_S1_S1_S1_S1_S1_S1_S1_S1_S1_S1_S1_S1_S1_S1_S1_S1_S1_S1_S1_S1_S1_S1_S1_S1_S1_S1_S1_S1_S1_S1_S1_S1_S1_S1_S1_S1_S1_S1_S1_S1_S1_S1_S1_S1_S1_S1_S1_S1_S1_S1_S1_S1_S1_S1_S1_S1_S1_S1_S1_S1_S1_S1_S1_S1_S1_S1_S1_S1_S1_S1__param_19,
	.param .u64 .ptr .align 1 _Z10divergenceiidPbS_PiddddPdS1_S1_S1_S1_S1_S1_S1_S1_S1_S1_S1_S1_S1_S1_S1_S1_S1_S1_S1_S1_S1_S1_S1_S1_S1_S1_S1_S1_S1_S1_S1_S1_S1_S1_S1_S1_S1_S1_S1_S1_S1_S1_S1_S1_S1_S1_S1_S1_S1_S1_S1_S1_S1_S1_S1_S1_S1_S1_S1_S1_S1_S1_S1_S1_S1_S1_S1_S1_S1_S1_S1__param_20,
	.param .u64 .ptr .align 1 _Z10divergenceiidPbS_PiddddPdS1_S1_S1_S1_S1_S1_S1_S1_S1_S1_S1_S1_S1_S1_S1_S1_S1_S1_S1_S1_S1_S1_S1_S1_S1_S1_S1_S1_S1_S1_S1_S1_S1_S1_S1_S1_S1_S1_S1_S1_S1_S1_S1_S1_S1_S1_S1_S1_S1_S1_S1_S1_S1_S1_S1_S1_S1_S1_S1_S1_S1_S1_S1_S1_S1_S1_S1_S1_S1_S1_S1__param_21,
	.param .u64 .ptr .align 1 _Z10divergenceiidPbS_PiddddPdS1_S1_S1_S1_S1_S1_S1_S1_S1_S1_S1_S1_S1_S1_S1_S1_S1_S1_S1_S1_S1_S1_S1_S1_S1_S1_S1_S1_S1_S1_S1_S1_S1_S1_S1_S1_S1_S1_S1_S1_S1_S1_S1_S1_S1_S1_S1_S1_S1_S1_S1_S1_S1_S1_S1_S1_S1_S1_S1_S1_S1_S1_S1_S1_S1_S1_S1_S1_S1_S1_S1__param_22,
	.param .u64 .ptr .align 1 _Z10divergenceiidPbS_PiddddPdS1_S1_S1_S1_S1_S1_S1_S1_S1_S1_S1_S1_S1_S1_S1_S1_S1_S1_S1_S1_S1_S1_S1_S1_S1_S1_S1_S1_S1_S1_S1_S1_S1_S1_S1_S1_S1_S1_S1_S1_S1_S1_S1_S1_S1_S1_S1_S1_S1_S1_S1_S1_S1_S1_S1_S1_S1_S1_S1_S1_S1_S1_S1_S1_S1_S1_S1_S1_S1_S1_S1__param_23,
	.param .u64 .ptr .align 1 _Z10divergenceiidPbS_PiddddPdS1_S1_S1_S1_S1_S1_S1_S1_S1_S1_S1_S1_S1_S1_S1_S1_S1_S1_S1_S1_S1_S1_S1_S1_S1_S1_S1_S1_S1_S1_S1_S1_S1_S1_S1_S1_S1_S1_S1_S1_S1_S1_S1_S1_S1_S1_S1_S1_S1_S1_S1_S1_S1_S1_S1_S1_S1_S1_S1_S1_S1_S1_S1_S1_S1_S1_S1_S1_S1_S1_S1__param_24,
	.param .u64 .ptr .align 1 _Z10divergenceiidPbS_PiddddPdS1_S1_S1_S1_S1_S1_S1_S1_S1_S1_S1_S1_S1_S1_S1_S1_S1_S1_S1_S1_S1_S1_S1_S1_S1_S1_S1_S1_S1_S1_S1_S1_S1_S1_S1_S1_S1_S1_S1_S1_S1_S1_S1_S1_S1_S1_S1_S1_S1_S1_S1_S1_S1_S1_S1_S1_S1_S1_S1_S1_S1_S1_S1_S1_S1_S1_S1_S1_S1_S1_S1__param_25,
	.param .u64 .ptr .align 1 _Z10divergenceiidPbS_PiddddPdS1_S1_S1_S1_S1_S1_S1_S1_S1_S1_S1_S1_S1_S1_S1_S1_S1_S1_S1_S1_S1_S1_S1_S1_S1_S1_S1_S1_S1_S1_S1_S1_S1_S1_S1_S1_S1_S1_S1_S1_S1_S1_S1_S1_S1_S1_S1_S1_S1_S1_S1_S1_S1_S1_S1_S1_S1_S1_S1_S1_S1_S1_S1_S1_S1_S1_S1_S1_S1_S1_S1__param_26,
	.param .u64 .ptr .align 1 _Z10divergenceiidPbS_PiddddPdS1_S1_S1_S1_S1_S1_S1_S1_S1_S1_S1_S1_S1_S1_S1_S1_S1_S1_S1_S1_S1_S1_S1_S1_S1_S1_S1_S1_S1_S1_S1_S1_S1_S1_S1_S1_S1_S1_S1_S1_S1_S1_S1_S1_S1_S1_S1_S1_S1_S1_S1_S1_S1_S1_S1_S1_S1_S1_S1_S1_S1_S1_S1_S1_S1_S1_S1_S1_S1_S1_S1__param_27,
	.param .u64 .ptr .align 1 _Z10divergenceiidPbS_PiddddPdS1_S1_S1_S1_S1_S1_S1_S1_S1_S1_S1_S1_S1_S1_S1_S1_S1_S1_S1_S1_S1_S1_S1_S1_S1_S1_S1_S1_S1_S1_S1_S1_S1_S1_S1_S1_S1_S1_S1_S1_S1_S1_S1_S1_S1_S1_S1_S1_S1_S1_S1_S1_S1_S1_S1_S1_S1_S1_S1_S1_S1_S1_S1_S1_S1_S1_S1_S1_S1_S1_S1__param_28,
	.param .u64 .ptr .align 1 _Z10divergenceiidPbS_PiddddPdS1_S1_S1_S1_S1_S1_S1_S1_S1_S1_S1_S1_S1_S1_S1_S1_S1_S1_S1_S1_S1_S1_S1_S1_S1_S1_S1_S1_S1_S1_S1_S1_S1_S1_S1_S1_S1_S1_S1_S1_S1_S1_S1_S1_S1_S1_S1_S1_S1_S1_S1_S1_S1_S1_S1_S1_S1_S1_S1_S1_S1_S1_S1_S1_S1_S1_S1_S1_S1_S1_S1__param_29,
	.param .u64 .ptr .align 1 _Z10divergenceiidPbS_PiddddPdS1_S1_S1_S1_S1_S1_S1_S1_S1_S1_S1_S1_S1_S1_S1_S1_S1_S1_S1_S1_S1_S1_S1_S1_S1_S1_S1_S1_S1_S1_S1_S1_S1_S1_S1_S1_S1_S1_S1_S1_S1_S1_S1_S1_S1_S1_S1_S1_S1_S1_S1_S1_S1_S1_S1_S1_S1_S1_S1_S1_S1_S1_S1_S1_S1_S1_S1_S1_S1_S1_S1__param_30,
	.param .u64 .ptr .align 1 _Z10divergenceiidPbS_PiddddPdS1_S1_S1_S1_S1_S1_S1_S1_S1_S1_S1_S1_S1_S1_S1_S1_S1_S1_S1_S1_S1_S1_S1_S1_S1_S1_S1_S1_S1_S1_S1_S1_S1_S1_S1_S1_S1_S1_S1_S1_S1_S1_S1_S1_S1_S1_S1_S1_S1_S1_S1_S1_S1_S1_S1_S1_S1_S1_S1_S1_S1_S1_S1_S1_S1_S1_S1_S1_S1_S1_S1__param_31,
	.param .u64 .ptr .align 1 _Z10divergenceiidPbS_PiddddPdS1_S1_S1_S1_S1_S1_S1_S1_S1_S1_S1_S1_S1_S1_S1_S1_S1_S1_S1_S1_S1_S1_S1_S1_S1_S1_S1_S1_S1_S1_S1_S1_S1_S1_S1_S1_S1_S1_S1_S1_S1_S1_S1_S1_S1_S1_S1_S1_S1_S1_S1_S1_S1_S1_S1_S1_S1_S1_S1_S1_S1_S1_S1_S1_S1_S1_S1_S1_S1_S1_S1__param_32,
	.param .u64 .ptr .align 1 _Z10divergenceiidPbS_PiddddPdS1_S1_S1_S1_S1_S1_S1_S1_S1_S1_S1_S1_S1_S1_S1_S1_S1_S1_S1_S1_S1_S1_S1_S1_S1_S1_S1_S1_S1_S1_S1_S1_S1_S1_S1_S1_S1_S1_S1_S1_S1_S1_S1_S1_S1_S1_S1_S1_S1_S1_S1_S1_S1_S1_S1_S1_S1_S1_S1_S1_S1_S1_S1_S1_S1_S1_S1_S1_S1_S1_S1__param_33,
	.param .u64 .ptr .align 1 _Z10divergenceiidPbS_PiddddPdS1_S1_S1_S1_S1_S1_S1_S1_S1_S1_S1_S1_S1_S1_S1_S1_S1_S1_S1_S1_S1_S1_S1_S1_S1_S1_S1_S1_S1_S1_S1_S1_S1_S1_S1_S1_S1_S1_S1_S1_S1_S1_S1_S1_S1_S1_S1_S1_S1_S1_S1_S1_S1_S1_S1_S1_S1_S1_S1_S1_S1_S1_S1_S1_S1_S1_S1_S1_S1_S1_S1__param_34,
	.param .u64 .ptr .align 1 _Z10divergenceiidPbS_PiddddPdS1_S1_S1_S1_S1_S1_S1_S1_S1_S1_S1_S1_S1_S1_S1_S1_S1_S1_S1_S1_S1_S1_S1_S1_S1_S1_S1_S1_S1_S1_S1_S1_S1_S1_S1_S1_S1_S1_S1_S1_S1_S1_S1_S1_S1_S1_S1_S1_S1_S1_S1_S1_S1_S1_S1_S1_S1_S1_S1_S1_S1_S1_S1_S1_S1_S1_S1_S1_S1_S1_S1__param_35,
	.param .u64 .ptr .align 1 _Z10divergenceiidPbS_PiddddPdS1_S1_S1_S1_S1_S1_S1_S1_S1_S1_S1_S1_S1_S1_S1_S1_S1_S1_S1_S1_S1_S1_S1_S1_S1_S1_S1_S1_S1_S1_S1_S1_S1_S1_S1_S1_S1_S1_S1_S1_S1_S1_S1_S1_S1_S1_S1_S1_S1_S1_S1_S1_S1_S1_S1_S1_S1_S1_S1_S1_S1_S1_S1_S1_S1_S1_S1_S1_S1_S1_S1__param_36,
	.param .u64 .ptr .align 1 _Z10divergenceiidPbS_PiddddPdS1_S1_S1_S1_S1_S1_S1_S1_S1_S1_S1_S1_S1_S1_S1_S1_S1_S1_S1_S1_S1_S1_S1_S1_S1_S1_S1_S1_S1_S1_S1_S1_S1_S1_S1_S1_S1_S1_S1_S1_S1_S1_S1_S1_S1_S1_S1_S1_S1_S1_S1_S1_S1_S1_S1_S1_S1_S1_S1_S1_S1_S1_S1_S1_S1_S1_S1_S1_S1_S1_S1__param_37,
	.param .u64 .ptr .align 1 _Z10divergenceiidPbS_PiddddPdS1_S1_S1_S1_S1_S1_S1_S1_S1_S1_S1_S1_S1_S1_S1_S1_S1_S1_S1_S1_S1_S1_S1_S1_S1_S1_S1_S1_S1_S1_S1_S1_S1_S1_S1_S1_S1_S1_S1_S1_S1_S1_S1_S1_S1_S1_S1_S1_S1_S1_S1_S1_S1_S1_S1_S1_S1_S1_S1_S1_S1_S1_S1_S1_S1_S1_S1_S1_S1_S1_S1__param_38,
	.param .u64 .ptr .align 1 _Z10divergenceiidPbS_PiddddPdS1_S1_S1_S1_S1_S1_S1_S1_S1_S1_S1_S1_S1_S1_S1_S1_S1_S1_S1_S1_S1_S1_S1_S1_S1_S1_S1_S1_S1_S1_S1_S1_S1_S1_S1_S1_S1_S1_S1_S1_S1_S1_S1_S1_S1_S1_S1_S1_S1_S1_S1_S1_S1_S1_S1_S1_S1_S1_S1_S1_S1_S1_S1_S1_S1_S1_S1_S1_S1_S1_S1__param_39,
	.param .u64 .ptr .align 1 _Z10divergenceiidPbS_PiddddPdS1_S1_S1_S1_S1_S1_S1_S1_S1_S1_S1_S1_S1_S1_S1_S1_S1_S1_S1_S1_S1_S1_S1_S1_S1_S1_S1_S1_S1_S1_S1_S1_S1_S1_S1_S1_S1_S1_S1_S1_S1_S1_S1_S1_S1_S1_S1_S1_S1_S1_S1_S1_S1_S1_S1_S1_S1_S1_S1_S1_S1_S1_S1_S1_S1_S1_S1_S1_S1_S1_S1__param_40,
	.param .u64 .ptr .align 1 _Z10divergenceiidPbS_PiddddPdS1_S1_S1_S1_S1_S1_S1_S1_S1_S1_S1_S1_S1_S1_S1_S1_S1_S1_S1_S1_S1_S1_S1_S1_S1_S1_S1_S1_S1_S1_S1_S1_S1_S1_S1_S1_S1_S1_S1_S1_S1_S1_S1_S1_S1_S1_S1_S1_S1_S1_S1_S1_S1_S1_S1_S1_S1_S1_S1_S1_S1_S1_S1_S1_S1_S1_S1_S1_S1_S1_S1__param_41,
	.param .u64 .ptr .align 1 _Z10divergenceiidPbS_PiddddPdS1_S1_S1_S1_S1_S1_S1_S1_S1_S1_S1_S1_S1_S1_S1_S1_S1_S1_S1_S1_S1_S1_S1_S1_S1_S1_S1_S1_S1_S1_S1_S1_S1_S1_S1_S1_S1_S1_S1_S1_S1_S1_S1_S1_S1_S1_S1_S1_S1_S1_S1_S1_S1_S1_S1_S1_S1_S1_S1_S1_S1_S1_S1_S1_S1_S1_S1_S1_S1_S1_S1__param_42,
	.param .u64 .ptr .align 1 _Z10divergenceiidPbS_PiddddPdS1_S1_S1_S1_S1_S1_S1_S1_S1_S1_S1_S1_S1_S1_S1_S1_S1_S1_S1_S1_S1_S1_S1_S1_S1_S1_S1_S1_S1_S1_S1_S1_S1_S1_S1_S1_S1_S1_S1_S1_S1_S1_S1_S1_S1_S1_S1_S1_S1_S1_S1_S1_S1_S1_S1_S1_S1_S1_S1_S1_S1_S1_S1_S1_S1_S1_S1_S1_S1_S1_S1__param_43,
	.param .u64 .ptr .align 1 _Z10divergenceiidPbS_PiddddPdS1_S1_S1_S1_S1_S1_S1_S1_S1_S1_S1_S1_S1_S1_S1_S1_S1_S1_S1_S1_S1_S1_S1_S1_S1_S1_S1_S1_S1_S1_S1_S1_S1_S1_S1_S1_S1_S1_S1_S1_S1_S1_S1_S1_S1_S1_S1_S1_S1_S1_S1_S1_S1_S1_S1_S1_S1_S1_S1_S1_S1_S1_S1_S1_S1_S1_S1_S1_S1_S1_S1__param_44,
	.param .u64 .ptr .align 1 _Z10divergenceiidPbS_PiddddPdS1_S1_S1_S1_S1_S1_S1_S1_S1_S1_S1_S1_S1_S1_S1_S1_S1_S1_S1_S1_S1_S1_S1_S1_S1_S1_S1_S1_S1_S1_S1_S1_S1_S1_S1_S1_S1_S1_S1_S1_S1_S1_S1_S1_S1_S1_S1_S1_S1_S1_S1_S1_S1_S1_S1_S1_S1_S1_S1_S1_S1_S1_S1_S1_S1_S1_S1_S1_S1_S1_S1__param_45,
	.param .u64 .ptr .align 1 _Z10divergenceiidPbS_PiddddPdS1_S1_S1_S1_S1_S1_S1_S1_S1_S1_S1_S1_S1_S1_S1_S1_S1_S1_S1_S1_S1_S1_S1_S1_S1_S1_S1_S1_S1_S1_S1_S1_S1_S1_S1_S1_S1_S1_S1_S1_S1_S1_S1_S1_S1_S1_S1_S1_S1_S1_S1_S1_S1_S1_S1_S1_S1_S1_S1_S1_S1_S1_S1_S1_S1_S1_S1_S1_S1_S1_S1__param_46,
	.param .u64 .ptr .align 1 _Z10divergenceiidPbS_PiddddPdS1_S1_S1_S1_S1_S1_S1_S1_S1_S1_S1_S1_S1_S1_S1_S1_S1_S1_S1_S1_S1_S1_S1_S1_S1_S1_S1_S1_S1_S1_S1_S1_S1_S1_S1_S1_S1_S1_S1_S1_S1_S1_S1_S1_S1_S1_S1_S1_S1_S1_S1_S1_S1_S1_S1_S1_S1_S1_S1_S1_S1_S1_S1_S1_S1_S1_S1_S1_S1_S1_S1__param_47,
	.param .u64 .ptr .align 1 _Z10divergenceiidPbS_PiddddPdS1_S1_S1_S1_S1_S1_S1_S1_S1_S1_S1_S1_S1_S1_S1_S1_S1_S1_S1_S1_S1_S1_S1_S1_S1_S1_S1_S1_S1_S1_S1_S1_S1_S1_S1_S1_S1_S1_S1_S1_S1_S1_S1_S1_S1_S1_S1_S1_S1_S1_S1_S1_S1_S1_S1_S1_S1_S1_S1_S1_S1_S1_S1_S1_S1_S1_S1_S1_S1_S1_S1__param_48,
	.param .u64 .ptr .align 1 _Z10divergenceiidPbS_PiddddPdS1_S1_S1_S1_S1_S1_S1_S1_S1_S1_S1_S1_S1_S1_S1_S1_S1_S1_S1_S1_S1_S1_S1_S1_S1_S1_S1_S1_S1_S1_S1_S1_S1_S1_S1_S1_S1_S1_S1_S1_S1_S1_S1_S1_S1_S1_S1_S1_S1_S1_S1_S1_S1_S1_S1_S1_S1_S1_S1_S1_S1_S1_S1_S1_S1_S1_S1_S1_S1_S1_S1__param_49,
	.param .u64 .ptr .align 1 _Z10divergenceiidPbS_PiddddPdS1_S1_S1_S1_S1_S1_S1_S1_S1_S1_S1_S1_S1_S1_S1_S1_S1_S1_S1_S1_S1_S1_S1_S1_S1_S1_S1_S1_S1_S1_S1_S1_S1_S1_S1_S1_S1_S1_S1_S1_S1_S1_S1_S1_S1_S1_S1_S1_S1_S1_S1_S1_S1_S1_S1_S1_S1_S1_S1_S1_S1_S1_S1_S1_S1_S1_S1_S1_S1_S1_S1__param_50,
	.param .u64 .ptr .align 1 _Z10divergenceiidPbS_PiddddPdS1_S1_S1_S1_S1_S1_S1_S1_S1_S1_S1_S1_S1_S1_S1_S1_S1_S1_S1_S1_S1_S1_S1_S1_S1_S1_S1_S1_S1_S1_S1_S1_S1_S1_S1_S1_S1_S1_S1_S1_S1_S1_S1_S1_S1_S1_S1_S1_S1_S1_S1_S1_S1_S1_S1_S1_S1_S1_S1_S1_S1_S1_S1_S1_S1_S1_S1_S1_S1_S1_S1__param_51,
	.param .u64 .ptr .align 1 _Z10divergenceiidPbS_PiddddPdS1_S1_S1_S1_S1_S1_S1_S1_S1_S1_S1_S1_S1_S1_S1_S1_S1_S1_S1_S1_S1_S1_S1_S1_S1_S1_S1_S1_S1_S1_S1_S1_S1_S1_S1_S1_S1_S1_S1_S1_S1_S1_S1_S1_S1_S1_S1_S1_S1_S1_S1_S1_S1_S1_S1_S1_S1_S1_S1_S1_S1_S1_S1_S1_S1_S1_S1_S1_S1_S1_S1__param_52,
	.param .u64 .ptr .align 1 _Z10divergenceiidPbS_PiddddPdS1_S1_S1_S1_S1_S1_S1_S1_S1_S1_S1_S1_S1_S1_S1_S1_S1_S1_S1_S1_S1_S1_S1_S1_S1_S1_S1_S1_S1_S1_S1_S1_S1_S1_S1_S1_S1_S1_S1_S1_S1_S1_S1_S1_S1_S1_S1_S1_S1_S1_S1_S1_S1_S1_S1_S1_S1_S1_S1_S1_S1_S1_S1_S1_S1_S1_S1_S1_S1_S1_S1__param_53,
	.param .u64 .ptr .align 1 _Z10divergenceiidPbS_PiddddPdS1_S1_S1_S1_S1_S1_S1_S1_S1_S1_S1_S1_S1_S1_S1_S1_S1_S1_S1_S1_S1_S1_S1_S1_S1_S1_S1_S1_S1_S1_S1_S1_S1_S1_S1_S1_S1_S1_S1_S1_S1_S1_S1_S1_S1_S1_S1_S1_S1_S1_S1_S1_S1_S1_S1_S1_S1_S1_S1_S1_S1_S1_S1_S1_S1_S1_S1_S1_S1_S1_S1__param_54,
	.param .u64 .ptr .align 1 _Z10divergenceiidPbS_PiddddPdS1_S1_S1_S1_S1_S1_S1_S1_S1_S1_S1_S1_S1_S1_S1_S1_S1_S1_S1_S1_S1_S1_S1_S1_S1_S1_S1_S1_S1_S1_S1_S1_S1_S1_S1_S1_S1_S1_S1_S1_S1_S1_S1_S1_S1_S1_S1_S1_S1_S1_S1_S1_S1_S1_S1_S1_S1_S1_S1_S1_S1_S1_S1_S1_S1_S1_S1_S1_S1_S1_S1__param_55,
	.param .u64 .ptr .align 1 _Z10divergenceiidPbS_PiddddPdS1_S1_S1_S1_S1_S1_S1_S1_S1_S1_S1_S1_S1_S1_S1_S1_S1_S1_S1_S1_S1_S1_S1_S1_S1_S1_S1_S1_S1_S1_S1_S1_S1_S1_S1_S1_S1_S1_S1_S1_S1_S1_S1_S1_S1_S1_S1_S1_S1_S1_S1_S1_S1_S1_S1_S1_S1_S1_S1_S1_S1_S1_S1_S1_S1_S1_S1_S1_S1_S1_S1__param_56,
	.param .u64 .ptr .align 1 _Z10divergenceiidPbS_PiddddPdS1_S1_S1_S1_S1_S1_S1_S1_S1_S1_S1_S1_S1_S1_S1_S1_S1_S1_S1_S1_S1_S1_S1_S1_S1_S1_S1_S1_S1_S1_S1_S1_S1_S1_S1_S1_S1_S1_S1_S1_S1_S1_S1_S1_S1_S1_S1_S1_S1_S1_S1_S1_S1_S1_S1_S1_S1_S1_S1_S1_S1_S1_S1_S1_S1_S1_S1_S1_S1_S1_S1__param_57,
	.param .u64 .ptr .align 1 _Z10divergenceiidPbS_PiddddPdS1_S1_S1_S1_S1_S1_S1_S1_S1_S1_S1_S1_S1_S1_S1_S1_S1_S1_S1_S1_S1_S1_S1_S1_S1_S1_S1_S1_S1_S1_S1_S1_S1_S1_S1_S1_S1_S1_S1_S1_S1_S1_S1_S1_S1_S1_S1_S1_S1_S1_S1_S1_S1_S1_S1_S1_S1_S1_S1_S1_S1_S1_S1_S1_S1_S1_S1_S1_S1_S1_S1__param_58,
	.param .u64 .ptr .align 1 _Z10divergenceiidPbS_PiddddPdS1_S1_S1_S1_S1_S1_S1_S1_S1_S1_S1_S1_S1_S1_S1_S1_S1_S1_S1_S1_S1_S1_S1_S1_S1_S1_S1_S1_S1_S1_S1_S1_S1_S1_S1_S1_S1_S1_S1_S1_S1_S1_S1_S1_S1_S1_S1_S1_S1_S1_S1_S1_S1_S1_S1_S1_S1_S1_S1_S1_S1_S1_S1_S1_S1_S1_S1_S1_S1_S1_S1__param_59,
	.param .u64 .ptr .align 1 _Z10divergenceiidPbS_PiddddPdS1_S1_S1_S1_S1_S1_S1_S1_S1_S1_S1_S1_S1_S1_S1_S1_S1_S1_S1_S1_S1_S1_S1_S1_S1_S1_S1_S1_S1_S1_S1_S1_S1_S1_S1_S1_S1_S1_S1_S1_S1_S1_S1_S1_S1_S1_S1_S1_S1_S1_S1_S1_S1_S1_S1_S1_S1_S1_S1_S1_S1_S1_S1_S1_S1_S1_S1_S1_S1_S1_S1__param_60,
	.param .u64 .ptr .align 1 _Z10divergenceiidPbS_PiddddPdS1_S1_S1_S1_S1_S1_S1_S1_S1_S1_S1_S1_S1_S1_S1_S1_S1_S1_S1_S1_S1_S1_S1_S1_S1_S1_S1_S1_S1_S1_S1_S1_S1_S1_S1_S1_S1_S1_S1_S1_S1_S1_S1_S1_S1_S1_S1_S1_S1_S1_S1_S1_S1_S1_S1_S1_S1_S1_S1_S1_S1_S1_S1_S1_S1_S1_S1_S1_S1_S1_S1__param_61,
	.param .u64 .ptr .align 1 _Z10divergenceiidPbS_PiddddPdS1_S1_S1_S1_S1_S1_S1_S1_S1_S1_S1_S1_S1_S1_S1_S1_S1_S1_S1_S1_S1_S1_S1_S1_S1_S1_S1_S1_S1_S1_S1_S1_S1_S1_S1_S1_S1_S1_S1_S1_S1_S1_S1_S1_S1_S1_S1_S1_S1_S1_S1_S1_S1_S1_S1_S1_S1_S1_S1_S1_S1_S1_S1_S1_S1_S1_S1_S1_S1_S1_S1__param_62,
	.param .u64 .ptr .align 1 _Z10divergenceiidPbS_PiddddPdS1_S1_S1_S1_S1_S1_S1_S1_S1_S1_S1_S1_S1_S1_S1_S1_S1_S1_S1_S1_S1_S1_S1_S1_S1_S1_S1_S1_S1_S1_S1_S1_S1_S1_S1_S1_S1_S1_S1_S1_S1_S1_S1_S1_S1_S1_S1_S1_S1_S1_S1_S1_S1_S1_S1_S1_S1_S1_S1_S1_S1_S1_S1_S1_S1_S1_S1_S1_S1_S1_S1__param_63,
	.param .u64 .ptr .align 1 _Z10divergenceiidPbS_PiddddPdS1_S1_S1_S1_S1_S1_S1_S1_S1_S1_S1_S1_S1_S1_S1_S1_S1_S1_S1_S1_S1_S1_S1_S1_S1_S1_S1_S1_S1_S1_S1_S1_S1_S1_S1_S1_S1_S1_S1_S1_S1_S1_S1_S1_S1_S1_S1_S1_S1_S1_S1_S1_S1_S1_S1_S1_S1_S1_S1_S1_S1_S1_S1_S1_S1_S1_S1_S1_S1_S1_S1__param_64,
	.param .u64 .ptr .align 1 _Z10divergenceiidPbS_PiddddPdS1_S1_S1_S1_S1_S1_S1_S1_S1_S1_S1_S1_S1_S1_S1_S1_S1_S1_S1_S1_S1_S1_S1_S1_S1_S1_S1_S1_S1_S1_S1_S1_S1_S1_S1_S1_S1_S1_S1_S1_S1_S1_S1_S1_S1_S1_S1_S1_S1_S1_S1_S1_S1_S1_S1_S1_S1_S1_S1_S1_S1_S1_S1_S1_S1_S1_S1_S1_S1_S1_S1__param_65,
	.param .u64 .ptr .align 1 _Z10divergenceiidPbS_PiddddPdS1_S1_S1_S1_S1_S1_S1_S1_S1_S1_S1_S1_S1_S1_S1_S1_S1_S1_S1_S1_S1_S1_S1_S1_S1_S1_S1_S1_S1_S1_S1_S1_S1_S1_S1_S1_S1_S1_S1_S1_S1_S1_S1_S1_S1_S1_S1_S1_S1_S1_S1_S1_S1_S1_S1_S1_S1_S1_S1_S1_S1_S1_S1_S1_S1_S1_S1_S1_S1_S1_S1__param_66,
	.param .u64 .ptr .align 1 _Z10divergenceiidPbS_PiddddPdS1_S1_S1_S1_S1_S1_S1_S1_S1_S1_S1_S1_S1_S1_S1_S1_S1_S1_S1_S1_S1_S1_S1_S1_S1_S1_S1_S1_S1_S1_S1_S1_S1_S1_S1_S1_S1_S1_S1_S1_S1_S1_S1_S1_S1_S1_S1_S1_S1_S1_S1_S1_S1_S1_S1_S1_S1_S1_S1_S1_S1_S1_S1_S1_S1_S1_S1_S1_S1_S1_S1__param_67,
	.param .u64 .ptr .align 1 _Z10divergenceiidPbS_PiddddPdS1_S1_S1_S1_S1_S1_S1_S1_S1_S1_S1_S1_S1_S1_S1_S1_S1_S1_S1_S1_S1_S1_S1_S1_S1_S1_S1_S1_S1_S1_S1_S1_S1_S1_S1_S1_S1_S1_S1_S1_S1_S1_S1_S1_S1_S1_S1_S1_S1_S1_S1_S1_S1_S1_S1_S1_S1_S1_S1_S1_S1_S1_S1_S1_S1_S1_S1_S1_S1_S1_S1__param_68,
	.param .u64 .ptr .align 1 _Z10divergenceiidPbS_PiddddPdS1_S1_S1_S1_S1_S1_S1_S1_S1_S1_S1_S1_S1_S1_S1_S1_S1_S1_S1_S1_S1_S1_S1_S1_S1_S1_S1_S1_S1_S1_S1_S1_S1_S1_S1_S1_S1_S1_S1_S1_S1_S1_S1_S1_S1_S1_S1_S1_S1_S1_S1_S1_S1_S1_S1_S1_S1_S1_S1_S1_S1_S1_S1_S1_S1_S1_S1_S1_S1_S1_S1__param_69,
	.param .u64 .ptr .align 1 _Z10divergenceiidPbS_PiddddPdS1_S1_S1_S1_S1_S1_S1_S1_S1_S1_S1_S1_S1_S1_S1_S1_S1_S1_S1_S1_S1_S1_S1_S1_S1_S1_S1_S1_S1_S1_S1_S1_S1_S1_S1_S1_S1_S1_S1_S1_S1_S1_S1_S1_S1_S1_S1_S1_S1_S1_S1_S1_S1_S1_S1_S1_S1_S1_S1_S1_S1_S1_S1_S1_S1_S1_S1_S1_S1_S1_S1__param_70,
	.param .u64 .ptr .align 1 _Z10divergenceiidPbS_PiddddPdS1_S1_S1_S1_S1_S1_S1_S1_S1_S1_S1_S1_S1_S1_S1_S1_S1_S1_S1_S1_S1_S1_S1_S1_S1_S1_S1_S1_S1_S1_S1_S1_S1_S1_S1_S1_S1_S1_S1_S1_S1_S1_S1_S1_S1_S1_S1_S1_S1_S1_S1_S1_S1_S1_S1_S1_S1_S1_S1_S1_S1_S1_S1_S1_S1_S1_S1_S1_S1_S1_S1__param_71,
	.param .u64 .ptr .align 1 _Z10divergenceiidPbS_PiddddPdS1_S1_S1_S1_S1_S1_S1_S1_S1_S1_S1_S1_S1_S1_S1_S1_S1_S1_S1_S1_S1_S1_S1_S1_S1_S1_S1_S1_S1_S1_S1_S1_S1_S1_S1_S1_S1_S1_S1_S1_S1_S1_S1_S1_S1_S1_S1_S1_S1_S1_S1_S1_S1_S1_S1_S1_S1_S1_S1_S1_S1_S1_S1_S1_S1_S1_S1_S1_S1_S1_S1__param_72,
	.param .u64 .ptr .align 1 _Z10divergenceiidPbS_PiddddPdS1_S1_S1_S1_S1_S1_S1_S1_S1_S1_S1_S1_S1_S1_S1_S1_S1_S1_S1_S1_S1_S1_S1_S1_S1_S1_S1_S1_S1_S1_S1_S1_S1_S1_S1_S1_S1_S1_S1_S1_S1_S1_S1_S1_S1_S1_S1_S1_S1_S1_S1_S1_S1_S1_S1_S1_S1_S1_S1_S1_S1_S1_S1_S1_S1_S1_S1_S1_S1_S1_S1__param_73,
	.param .u64 .ptr .align 1 _Z10divergenceiidPbS_PiddddPdS1_S1_S1_S1_S1_S1_S1_S1_S1_S1_S1_S1_S1_S1_S1_S1_S1_S1_S1_S1_S1_S1_S1_S1_S1_S1_S1_S1_S1_S1_S1_S1_S1_S1_S1_S1_S1_S1_S1_S1_S1_S1_S1_S1_S1_S1_S1_S1_S1_S1_S1_S1_S1_S1_S1_S1_S1_S1_S1_S1_S1_S1_S1_S1_S1_S1_S1_S1_S1_S1_S1__param_74,
	.param .u64 .ptr .align 1 _Z10divergenceiidPbS_PiddddPdS1_S1_S1_S1_S1_S1_S1_S1_S1_S1_S1_S1_S1_S1_S1_S1_S1_S1_S1_S1_S1_S1_S1_S1_S1_S1_S1_S1_S1_S1_S1_S1_S1_S1_S1_S1_S1_S1_S1_S1_S1_S1_S1_S1_S1_S1_S1_S1_S1_S1_S1_S1_S1_S1_S1_S1_S1_S1_S1_S1_S1_S1_S1_S1_S1_S1_S1_S1_S1_S1_S1__param_75,
	.param .u64 .ptr .align 1 _Z10divergenceiidPbS_PiddddPdS1_S1_S1_S1_S1_S1_S1_S1_S1_S1_S1_S1_S1_S1_S1_S1_S1_S1_S1_S1_S1_S1_S1_S1_S1_S1_S1_S1_S1_S1_S1_S1_S1_S1_S1_S1_S1_S1_S1_S1_S1_S1_S1_S1_S1_S1_S1_S1_S1_S1_S1_S1_S1_S1_S1_S1_S1_S1_S1_S1_S1_S1_S1_S1_S1_S1_S1_S1_S1_S1_S1__param_76,
	.param .u64 .ptr .align 1 _Z10divergenceiidPbS_PiddddPdS1_S1_S1_S1_S1_S1_S1_S1_S1_S1_S1_S1_S1_S1_S1_S1_S1_S1_S1_S1_S1_S1_S1_S1_S1_S1_S1_S1_S1_S1_S1_S1_S1_S1_S1_S1_S1_S1_S1_S1_S1_S1_S1_S1_S1_S1_S1_S1_S1_S1_S1_S1_S1_S1_S1_S1_S1_S1_S1_S1_S1_S1_S1_S1_S1_S1_S1_S1_S1_S1_S1__param_77,
	.param .u64 .ptr .align 1 _Z10divergenceiidPbS_PiddddPdS1_S1_S1_S1_S1_S1_S1_S1_S1_S1_S1_S1_S1_S1_S1_S1_S1_S1_S1_S1_S1_S1_S1_S1_S1_S1_S1_S1_S1_S1_S1_S1_S1_S1_S1_S1_S1_S1_S1_S1_S1_S1_S1_S1_S1_S1_S1_S1_S1_S1_S1_S1_S1_S1_S1_S1_S1_S1_S1_S1_S1_S1_S1_S1_S1_S1_S1_S1_S1_S1_S1__param_78,
	.param .u64 .ptr .align 1 _Z10divergenceiidPbS_PiddddPdS1_S1_S1_S1_S1_S1_S1_S1_S1_S1_S1_S1_S1_S1_S1_S1_S1_S1_S1_S1_S1_S1_S1_S1_S1_S1_S1_S1_S1_S1_S1_S1_S1_S1_S1_S1_S1_S1_S1_S1_S1_S1_S1_S1_S1_S1_S1_S1_S1_S1_S1_S1_S1_S1_S1_S1_S1_S1_S1_S1_S1_S1_S1_S1_S1_S1_S1_S1_S1_S1_S1__param_79,
	.param .u64 .ptr .align 1 _Z10divergenceiidPbS_PiddddPdS1_S1_S1_S1_S1_S1_S1_S1_S1_S1_S1_S1_S1_S1_S1_S1_S1_S1_S1_S1_S1_S1_S1_S1_S1_S1_S1_S1_S1_S1_S1_S1_S1_S1_S1_S1_S1_S1_S1_S1_S1_S1_S1_S1_S1_S1_S1_S1_S1_S1_S1_S1_S1_S1_S1_S1_S1_S1_S1_S1_S1_S1_S1_S1_S1_S1_S1_S1_S1_S1_S1__param_80,
	.param .u64 .ptr .align 1 _Z10divergenceiidPbS_PiddddPdS1_S1_S1_S1_S1_S1_S1_S1_S1_S1_S1_S1_S1_S1_S1_S1_S1_S1_S1_S1_S1_S1_S1_S1_S1_S1_S1_S1_S1_S1_S1_S1_S1_S1_S1_S1_S1_S1_S1_S1_S1_S1_S1_S1_S1_S1_S1_S1_S1_S1_S1_S1_S1_S1_S1_S1_S1_S1_S1_S1_S1_S1_S1_S1_S1_S1_S1_S1_S1_S1_S1__param_81
)
{
	.reg .pred 	%p<7>;
	.reg .b16 	%rs<5>;
	.reg .b32 	%r<14>;
	.reg .b64 	%rd<266>;
	.reg .b64 	%fd<728>;

	ld.param.u32 	%r6, [_Z10divergenceiidPbS_PiddddPdS1_S1_S1_S1_S1_S1_S1_S1_S1_S1_S1_S1_S1_S1_S1_S1_S1_S1_S1_S1_S1_S1_S1_S1_S1_S1_S1_S1_S1_S1_S1_S1_S1_S1_S1_S1_S1_S1_S1_S1_S1_S1_S1_S1_S1_S1_S1_S1_S1_S1_S1_S1_S1_S1_S1_S1_S1_S1_S1_S1_S1_S1_S1_S1_S1_S1_S1_S1_S1_S1_S1__param_1];
	ld.param.f64 	%fd8, [_Z10divergenceiidPbS_PiddddPdS1_S1_S1_S1_S1_S1_S1_S1_S1_S1_S1_S1_S1_S1_S1_S1_S1_S1_S1_S1_S1_S1_S1_S1_S1_S1_S1_S1_S1_S1_S1_S1_S1_S1_S1_S1_S1_S1_S1_S1_S1_S1_S1_S1_S1_S1_S1_S1_S1_S1_S1_S1_S1_S1_S1_S1_S1_S1_S1_S1_S1_S1_S1_S1_S1_S1_S1_S1_S1_S1_S1__param_2];
	ld.param.u64 	%rd77, [_Z10divergenceiidPbS_PiddddPdS1_S1_S1_S1_S1_S1_S1_S1_S1_S1_S1_S1_S1_S1_S1_S1_S1_S1_S1_S1_S1_S1_S1_S1_S1_S1_S1_S1_S1_S1_S1_S1_S1_S1_S1_S1_S1_S1_S1_S1_S1_S1_S1_S1_S1_S1_S1_S1_S1_S1_S1_S1_S1_S1_S1_S1_S1_S1_S1_S1_S1_S1_S1_S1_S1_S1_S1_S1_S1_S1_S1__param_4];
	ld.param.f64 	%fd10, [_Z10divergenceiidPbS_PiddddPdS1_S1_S1_S1_S1_S1_S1_S1_S1_S1_S1_S1_S1_S1_S1_S1_S1_S1_S1_S1_S1_S1_S1_S1_S1_S1_S1_S1_S1_S1_S1_S1_S1_S1_S1_S1_S1_S1_S1_S1_S1_S1_S1_S1_S1_S1_S1_S1_S1_S1_S1_S1_S1_S1_S1_S1_S1_S1_S1_S1_S1_S1_S1_S1_S1_S1_S1_S1_S1_S1_S1__param_7];
	ld.param.f64 	%fd11, [_Z10divergenceiidPbS_PiddddPdS1_S1_S1_S1_S1_S1_S1_S1_S1_S1_S1_S1_S1_S1_S1_S1_S1_S1_S1_S1_S1_S1_S1_S1_S1_S1_S1_S1_S1_S1_S1_S1_S1_S1_S1_S1_S1_S1_S1_S1_S1_S1_S1_S1_S1_S1_S1_S1_S1_S1_S1_S1_S1_S1_S1_S1_S1_S1_S1_S1_S1_S1_S1_S1_S1_S1_S1_S1_S1_S1_S1__param_8];
	ld.param.f64 	%fd12, [_Z10divergenceiidPbS_PiddddPdS1_S1_S1_S1_S1_S1_S1_S1_S1_S1_S1_S1_S1_S1_S1_S1_S1_S1_S1_S1_S1_S1_S1_S1_S1_S1_S1_S1_S1_S1_S1_S1_S1_S1_S1_S1_S1_S1_S1_S1_S1_S1_S1_S1_S1_S1_S1_S1_S1_S1_S1_S1_S1_S1_S1_S1_S1_S1_S1_S1_S1_S1_S1_S1_S1_S1_S1_S1_S1_S1_S1__param_9];
	ld.param.u64 	%rd79, [_Z10divergenceiidPbS_PiddddPdS1_S1_S1_S1_S1_S1_S1_S1_S1_S1_S1_S1_S1_S1_S1_S1_S1_S1_S1_S1_S1_S1_S1_S1_S1_S1_S1_S1_S1_S1_S1_S1_S1_S1_S1_S1_S1_S1_S1_S1_S1_S1_S1_S1_S1_S1_S1_S1_S1_S1_S1_S1_S1_S1_S1_S1_S1_S1_S1_S1_S1_S1_S1_S1_S1_S1_S1_S1_S1_S1_S1__param_10];
	ld.param.u64 	%rd80, [_Z10divergenceiidPbS_PiddddPdS1_S1_S1_S1_S1_S1_S1_S1_S1_S1_S1_S1_S1_S1_S1_S1_S1_S1_S1_S1_S1_S1_S1_S1_S1_S1_S1_S1_S1_S1_S1_S1_S1_S1_S1_S1_S1_S1_S1_S1_S1_S1_S1_S1_S1_S1_S1_S1_S1_S1_S1_S1_S1_S1_S1_S1_S1_S1_S1_S1_S1_S1_S1_S1_S1_S1_S1_S1_S1_S1_S1__param_11];
	ld.param.u64 	%rd81, [_Z10divergenceiidPbS_PiddddPdS1_S1_S1_S1_S1_S1_S1_S1_S1_S1_S1_S1_S1_S1_S1_S1_S1_S1_S1_S1_S1_S1_S1_S1_S1_S1_S1_S1_S1_S1_S1_S1_S1_S1_S1_S1_S1_S1_S1_S1_S1_S1_S1_S1_S1_S1_S1_S1_S1_S1_S1_S1_S1_S1_S1_S1_S1_S1_S1_S1_S1_S1_S1_S1_S1_S1_S1_S1_S1_S1_S1__param_12];
	ld.param.u64 	%rd84, [_Z10divergenceiidPbS_PiddddPdS1_S1_S1_S1_S1_S1_S1_S1_S1_S1_S1_S1_S1_S1_S1_S1_S1_S1_S1_S1_S1_S1_S1_S1_S1_S1_S1_S1_S1_S1_S1_S1_S1_S1_S1_S1_S1_S1_S1_S1_S1_S1_S1_S1_S1_S1_S1_S1_S1_S1_S1_S1_S1_S1_S1_S1_S1_S1_S1_S1_S1_S1_S1_S1_S1_S1_S1_S1_S1_S1_S1__param_15];
	ld.param.u64 	%rd85, [_Z10divergenceiidPbS_PiddddPdS1_S1_S1_S1_S1_S1_S1_S1_S1_S1_S1_S1_S1_S1_S1_S1_S1_S1_S1_S1_S1_S1_S1_S1_S1_S1_S1_S1_S1_S1_S1_S1_S1_S1_S1_S1_S1_S1_S1_S1_S1_S1_S1_S1_S1_S1_S1_S1_S1_S1_S1_S1_S1_S1_S1_S1_S1_S1_S1_S1_S1_S1_S1_S1_S1_S1_S1_S1_S1_S1_S1__param_16];
	ld.param.u64 	%rd86, [_Z10divergenceiidPbS_PiddddPdS1_S1_S1_S1_S1_S1_S1_S1_S1_S1_S1_S1_S1_S1_S1_S1_S1_S1_S1_S1_S1_S1_S1_S1_S1_S1_S1_S1_S1_S1_S1_S1_S1_S1_S1_S1_S1_S1_S1_S1_S1_S1_S1_S1_S1_S1_S1_S1_S1_S1_S1_S1_S1_S1_S1_S1_S1_S1_S1_S1_S1_S1_S1_S1_S1_S1_S1_S1_S1_S1_S1__param_17];
	ld.param.u64 	%rd100, [_Z10divergenceiidPbS_PiddddPdS1_S1_S1_S1_S1_S1_S1_S1_S1_S1_S1_S1_S1_S1_S1_S1_S1_S1_S1_S1_S1_S1_S1_S1_S1_S1_S1_S1_S1_S1_S1_S1_S1_S1_S1_S1_S1_S1_S1_S1_S1_S1_S1_S1_S1_S1_S1_S1_S1_S1_S1_S1_S1_S1_S1_S1_S1_S1_S1_S1_S1_S1_S1_S1_S1_S1_S1_S1_S1_S1_S1__param_31];
	ld.param.u64 	%rd102, [_Z10divergenceiidPbS_PiddddPdS1_S1_S1_S1_S1_S1_S1_S1_S1_S1_S1_S1_S1_S1_S1_S1_S1_S1_S1_S1_S1_S1_S1_S1_S1_S1_S1_S1_S1_S1_S1_S1_S1_S1_S1_S1_S1_S1_S1_S1_S1_S1_S1_S1_S1_S1_S1_S1_S1_S1_S1_S1_S1_S1_S1_S1_S1_S1_S1_S1_S1_S1_S1_S1_S1_S1_S1_S1_S1_S1_S1__param_33];
	ld.param.u64 	%rd103, [_Z10divergenceiidPbS_PiddddPdS1_S1_S1_S1_S1_S1_S1_S1_S1_S1_S1_S1_S1_S1_S1_S1_S1_S1_S1_S1_S1_S1_S1_S1_S1_S1_S1_S1_S1_S1_S1_S1_S1_S1_S1_S1_S1_S1_S1_S1_S1_S1_S1_S1_S1_S1_S1_S1_S1_S1_S1_S1_S1_S1_S1_S1_S1_S1_S1_S1_S1_S1_S1_S1_S1_S1_S1_S1_S1_S1_S1__param_34];
	ld.param.u64 	%rd105, [_Z10divergenceiidPbS_PiddddPdS1_S1_S1_S1_S1_S1_S1_S1_S1_S1_S1_S1_S1_S1_S1_S1_S1_S1_S1_S1_S1_S1_S1_S1_S1_S1_S1_S1_S1_S1_S1_S1_S1_S1_S1_S1_S1_S1_S1_S1_S1_S1_S1_S1_S1_S1_S1_S1_S1_S1_S1_S1_S1_S1_S1_S1_S1_S1_S1_S1_S1_S1_S1_S1_S1_S1_S1_S1_S1_S1_S1__param_36];
	ld.param.u64 	%rd108, [_Z10divergenceiidPbS_PiddddPdS1_S1_S1_S1_S1_S1_S1_S1_S1_S1_S1_S1_S1_S1_S1_S1_S1_S1_S1_S1_S1_S1_S1_S1_S1_S1_S1_S1_S1_S1_S1_S1_S1_S1_S1_S1_S1_S1_S1_S1_S1_S1_S1_S1_S1_S1_S1_S1_S1_S1_S1_S1_S1_S1_S1_S1_S1_S1_S1_S1_S1_S1_S1_S1_S1_S1_S1_S1_S1_S1_S1__param_39];
	ld.param.u64 	%rd109, [_Z10divergenceiidPbS_PiddddPdS1_S1_S1_S1_S1_S1_S1_S1_S1_S1_S1_S1_S1_S1_S1_S1_S1_S1_S1_S1_S1_S1_S1_S1_S1_S1_S1_S1_S1_S1_S1_S1_S1_S1_S1_S1_S1_S1_S1_S1_S1_S1_S1_S1_S1_S1_S1_S1_S1_S1_S1_S1_S1_S1_S1_S1_S1_S1_S1_S1_S1_S1_S1_S1_S1_S1_S1_S1_S1_S1_S1__param_40];
	ld.param.u64 	%rd110, [_Z10divergenceiidPbS_PiddddPdS1_S1_S1_S1_S1_S1_S1_S1_S1_S1_S1_S1_S1_S1_S1_S1_S1_S1_S1_S1_S1_S1_S1_S1_S1_S1_S1_S1_S1_S1_S1_S1_S1_S1_S1_S1_S1_S1_S1_S1_S1_S1_S1_S1_S1_S1_S1_S1_S1_S1_S1_S1_S1_S1_S1_S1_S1_S1_S1_S1_S1_S1_S1_S1_S1_S1_S1_S1_S1_S1_S1__param_41];
	ld.param.u64 	%rd111, [_Z10divergenceiidPbS_PiddddPdS1_S1_S1_S1_S1_S1_S1_S1_S1_S1_S1_S1_S1_S1_S1_S1_S1_S1_S1_S1_S1_S1_S1_S1_S1_S1_S1_S1_S1_S1_S1_S1_S1_S1_S1_S1_S1_S1_S1_S1_S1_S1_S1_S1_S1_S1_S1_S1_S1_S1_S1_S1_S1_S1_S1_S1_S1_S1_S1_S1_S1_S1_S1_S1_S1_S1_S1_S1_S1_S1_S1__param_42];
	ld.param.u64 	%rd112, [_Z10divergenceiidPbS_PiddddPdS1_S1_S1_S1_S1_S1_S1_S1_S1_S1_S1_S1_S1_S1_S1_S1_S1_S1_S1_S1_S1_S1_S1_S1_S1_S1_S1_S1_S1_S1_S1_S1_S1_S1_S1_S1_S1_S1_S1_S1_S1_S1_S1_S1_S1_S1_S1_S1_S1_S1_S1_S1_S1_S1_S1_S1_S1_S1_S1_S1_S1_S1_S1_S1_S1_S1_S1_S1_S1_S1_S1__param_43];
	ld.param.u64 	%rd113, [_Z10divergenceiidPbS_PiddddPdS1_S1_S1_S1_S1_S1_S1_S1_S1_S1_S1_S1_S1_S1_S1_S1_S1_S1_S1_S1_S1_S1_S1_S1_S1_S1_S1_S1_S1_S1_S1_S1_S1_S1_S1_S1_S1_S1_S1_S1_S1_S1_S1_S1_S1_S1_S1_S1_S1_S1_S1_S1_S1_S1_S1_S1_S1_S1_S1_S1_S1_S1_S1_S1_S1_S1_S1_S1_S1_S1_S1__param_44];
	ld.param.u64 	%rd116, [_Z10divergenceiidPbS_PiddddPdS1_S1_S1_S1_S1_S1_S1_S1_S1_S1_S1_S1_S1_S1_S1_S1_S1_S1_S1_S1_S1_S1_S1_S1_S1_S1_S1_S1_S1_S1_S1_S1_S1_S1_S1_S1_S1_S1_S1_S1_S1_S1_S1_S1_S1_S1_S1_S1_S1_S1_S1_S1_S1_S1_S1_S1_S1_S1_S1_S1_S1_S1_S1_S1_S1_S1_S1_S1_S1_S1_S1__param_47];
	ld.param.u64 	%rd117, [_Z10divergenceiidPbS_PiddddPdS1_S1_S1_S1_S1_S1_S1_S1_S1_S1_S1_S1_S1_S1_S1_S1_S1_S1_S1_S1_S1_S1_S1_S1_S1_S1_S1_S1_S1_S1_S1_S1_S1_S1_S1_S1_S1_S1_S1_S1_S1_S1_S1_S1_S1_S1_S1_S1_S1_S1_S1_S1_S1_S1_S1_S1_S1_S1_S1_S1_S1_S1_S1_S1_S1_S1_S1_S1_S1_S1_S1__param_48];
	ld.param.u64 	%rd118, [_Z10divergenceiidPbS_PiddddPdS1_S1_S1_S1_S1_S1_S1_S1_S1_S1_S1_S1_S1_S1_S1_S1_S1_S1_S1_S1_S1_S1_S1_S1_S1_S1_S1_S1_S1_S1_S1_S1_S1_S1_S1_S1_S1_S1_S1_S1_S1_S1_S1_S1_S1_S1_S1_S1_S1_S1_S1_S1_S1_S1_S1_S1_S1_S1_S1_S1_S1_S1_S1_S1_S1_S1_S1_S1_S1_S1_S1__param_49];
	ld.param.u64 	%rd132, [_Z10divergenceiidPbS_PiddddPdS1_S1_S1_S1_S1_S1_S1_S1_S1_S1_S1_S1_S1_S1_S1_S1_S1_S1_S1_S1_S1_S1_S1_S1_S1_S1_S1_S1_S1_S1_S1_S1_S1_S1_S1_S1_S1_S1_S1_S1_S1_S1_S1_S1_S1_S1_S1_S1_S1_S1_S1_S1_S1_S1_S1_S1_S1_S1_S1_S1_S1_S1_S1_S1_S1_S1_S1_S1_S1_S1_S1__param_63];
	ld.param.u64 	%rd134, [_Z10divergenceiidPbS_PiddddPdS1_S1_S1_S1_S1_S1_S1_S1_S1_S1_S1_S1_S1_S1_S1_S1_S1_S1_S1_S1_S1_S1_S1_S1_S1_S1_S1_S1_S1_S1_S1_S1_S1_S1_S1_S1_S1_S1_S1_S1_S1_S1_S1_S1_S1_S1_S1_S1_S1_S1_S1_S1_S1_S1_S1_S1_S1_S1_S1_S1_S1_S1_S1_S1_S1_S1_S1_S1_S1_S1_S1__param_65];
	ld.param.u64 	%rd135, [_Z10divergenceiidPbS_PiddddPdS1_S1_S1_S1_S1_S1_S1_S1_S1_S1_S1_S1_S1_S1_S1_S1_S1_S1_S1_S1_S1_S1_S1_S1_S1_S1_S1_S1_S1_S1_S1_S1_S1_S1_S1_S1_S1_S1_S1_S1_S1_S1_S1_S1_S1_S1_S1_S1_S1_S1_S1_S1_S1_S1_S1_S1_S1_S1_S1_S1_S1_S1_S1_S1_S1_S1_S1_S1_S1_S1_S1__param_66];
	ld.param.u64 	%rd136, [_Z10divergenceiidPbS_PiddddPdS1_S1_S1_S1_S1_S1_S1_S1_S1_S1_S1_S1_S1_S1_S1_S1_S1_S1_S1_S1_S1_S1_S1_S1_S1_S1_S1_S1_S1_S1_S1_S1_S1_S1_S1_S1_S1_S1_S1_S1_S1_S1_S1_S1_S1_S1_S1_S1_S1_S1_S1_S1_S1_S1_S1_S1_S1_S1_S1_S1_S1_S1_S1_S1_S1_S1_S1_S1_S1_S1_S1__param_67];
	ld.param.u64 	%rd137, [_Z10divergenceiidPbS_PiddddPdS1_S1_S1_S1_S1_S1_S1_S1_S1_S1_S1_S1_S1_S1_S1_S1_S1_S1_S1_S1_S1_S1_S1_S1_S1_S1_S1_S1_S1_S1_S1_S1_S1_S1_S1_S1_S1_S1_S1_S1_S1_S1_S1_S1_S1_S1_S1_S1_S1_S1_S1_S1_S1_S1_S1_S1_S1_S1_S1_S1_S1_S1_S1_S1_S1_S1_S1_S1_S1_S1_S1__param_68];
	ld.param.u64 	%rd138, [_Z10divergenceiidPbS_PiddddPdS1_S1_S1_S1_S1_S1_S1_S1_S1_S1_S1_S1_S1_S1_S1_S1_S1_S1_S1_S1_S1_S1_S1_S1_S1_S1_S1_S1_S1_S1_S1_S1_S1_S1_S1_S1_S1_S1_S1_S1_S1_S1_S1_S1_S1_S1_S1_S1_S1_S1_S1_S1_S1_S1_S1_S1_S1_S1_S1_S1_S1_S1_S1_S1_S1_S1_S1_S1_S1_S1_S1__param_69];
	ld.param.u64 	%rd139, [_Z10divergenceiidPbS_PiddddPdS1_S1_S1_S1_S1_S1_S1_S1_S1_S1_S1_S1_S1_S1_S1_S1_S1_S1_S1_S1_S1_S1_S1_S1_S1_S1_S1_S1_S1_S1_S1_S1_S1_S1_S1_S1_S1_S1_S1_S1_S1_S1_S1_S1_S1_S1_S1_S1_S1_S1_S1_S1_S1_S1_S1_S1_S1_S1_S1_S1_S1_S1_S1_S1_S1_S1_S1_S1_S1_S1_S1__param_70];
	ld.param.u64 	%rd140, [_Z10divergenceiidPbS_PiddddPdS1_S1_S1_S1_S1_S1_S1_S1_S1_S1_S1_S1_S1_S1_S1_S1_S1_S1_S1_S1_S1_S1_S1_S1_S1_S1_S1_S1_S1_S1_S1_S1_S1_S1_S1_S1_S1_S1_S1_S1_S1_S1_S1_S1_S1_S1_S1_S1_S1_S1_S1_S1_S1_S1_S1_S1_S1_S1_S1_S1_S1_S1_S1_S1_S1_S1_S1_S1_S1_S1_S1__param_71];
	ld.param.u64 	%rd141, [_Z10divergenceiidPbS_PiddddPdS1_S1_S1_S1_S1_S1_S1_S1_S1_S1_S1_S1_S1_S1_S1_S1_S1_S1_S1_S1_S1_S1_S1_S1_S1_S1_S1_S1_S1_S1_S1_S1_S1_S1_S1_S1_S1_S1_S1_S1_S1_S1_S1_S1_S1_S1_S1_S1_S1_S1_S1_S1_S1_S1_S1_S1_S1_S1_S1_S1_S1_S1_S1_S1_S1_S1_S1_S1_S1_S1_S1__param_72];
	ld.param.u64 	%rd142, [_Z10divergenceiidPbS_PiddddPdS1_S1_S1_S1_S1_S1_S1_S1_S1_S1_S1_S1_S1_S1_S1_S1_S1_S1_S1_S1_S1_S1_S1_S1_S1_S1_S1_S1_S1_S1_S1_S1_S1_S1_S1_S1_S1_S1_S1_S1_S1_S1_S1_S1_S1_S1_S1_S1_S1_S1_S1_S1_S1_S1_S1_S1_S1_S1_S1_S1_S1_S1_S1_S1_S1_S1_S1_S1_S1_S1_S1__param_73];
	ld.param.u64 	%rd143, [_Z10divergenceiidPbS_PiddddPdS1_S1_S1_S1_S1_S1_S1_S1_S1_S1_S1_S1_S1_S1_S1_S1_S1_S1_S1_S1_S1_S1_S1_S1_S1_S1_S1_S1_S1_S1_S1_S1_S1_S1_S1_S1_S1_S1_S1_S1_S1_S1_S1_S1_S1_S1_S1_S1_S1_S1_S1_S1_S1_S1_S1_S1_S1_S1_S1_S1_S1_S1_S1_S1_S1_S1_S1_S1_S1_S1_S1__param_74];
	ld.param.u64 	%rd144, [_Z10divergenceiidPbS_PiddddPdS1_S1_S1_S1_S1_S1_S1_S1_S1_S1_S1_S1_S1_S1_S1_S1_S1_S1_S1_S1_S1_S1_S1_S1_S1_S1_S1_S1_S1_S1_S1_S1_S1_S1_S1_S1_S1_S1_S1_S1_S1_S1_S1_S1_S1_S1_S1_S1_S1_S1_S1_S1_S1_S1_S1_S1_S1_S1_S1_S1_S1_S1_S1_S1_S1_S1_S1_S1_S1_S1_S1__param_75];
	ld.param.u64 	%rd145, [_Z10divergenceiidPbS_PiddddPdS1_S1_S1_S1_S1_S1_S1_S1_S1_S1_S1_S1_S1_S1_S1_S1_S1_S1_S1_S1_S1_S1_S1_S1_S1_S1_S1_S1_S1_S1_S1_S1_S1_S1_S1_S1_S1_S1_S1_S1_S1_S1_S1_S1_S1_S1_S1_S1_S1_S1_S1_S1_S1_S1_S1_S1_S1_S1_S1_S1_S1_S1_S1_S1_S1_S1_S1_S1_S1_S1_S1__param_76];
	ld.param.u64 	%rd146, [_Z10divergenceiidPbS_PiddddPdS1_S1_S1_S1_S1_S1_S1_S1_S1_S1_S1_S1_S1_S1_S1_S1_S1_S1_S1_S1_S1_S1_S1_S1_S1_S1_S1_S1_S1_S1_S1_S1_S1_S1_S1_S1_S1_S1_S1_S1_S1_S1_S1_S1_S1_S1_S1_S1_S1_S1_S1_S1_S1_S1_S1_S1_S1_S1_S1_S1_S1_S1_S1_S1_S1_S1_S1_S1_S1_S1_S1__param_77];
	ld.param.u64 	%rd147, [_Z10divergenceiidPbS_PiddddPdS1_S1_S1_S1_S1_S1_S1_S1_S1_S1_S1_S1_S1_S1_S1_S1_S1_S1_S1_S1_S1_S1_S1_S1_S1_S1_S1_S1_S1_S1_S1_S1_S1_S1_S1_S1_S1_S1_S1_S1_S1_S1_S1_S1_S1_S1_S1_S1_S1_S1_S1_S1_S1_S1_S1_S1_S1_S1_S1_S1_S1_S1_S1_S1_S1_S1_S1_S1_S1_S1_S1__param_78];
	ld.param.u64 	%rd148, [_Z10divergenceiidPbS_PiddddPdS1_S1_S1_S1_S1_S1_S1_S1_S1_S1_S1_S1_S1_S1_S1_S1_S1_S1_S1_S1_S1_S1_S1_S1_S1_S1_S1_S1_S1_S1_S1_S1_S1_S1_S1_S1_S1_S1_S1_S1_S1_S1_S1_S1_S1_S1_S1_S1_S1_S1_S1_S1_S1_S1_S1_S1_S1_S1_S1_S1_S1_S1_S1_S1_S1_S1_S1_S1_S1_S1_S1__param_79];
	ld.param.u64 	%rd149, [_Z10divergenceiidPbS_PiddddPdS1_S1_S1_S1_S1_S1_S1_S1_S1_S1_S1_S1_S1_S1_S1_S1_S1_S1_S1_S1_S1_S1_S1_S1_S1_S1_S1_S1_S1_S1_S1_S1_S1_S1_S1_S1_S1_S1_S1_S1_S1_S1_S1_S1_S1_S1_S1_S1_S1_S1_S1_S1_S1_S1_S1_S1_S1_S1_S1_S1_S1_S1_S1_S1_S1_S1_S1_S1_S1_S1_S1__param_80];
	ld.param.u64 	%rd150, [_Z10divergenceiidPbS_PiddddPdS1_S1_S1_S1_S1_S1_S1_S1_S1_S1_S1_S1_S1_S1_S1_S1_S1_S1_S1_S1_S1_S1_S1_S1_S1_S1_S1_S1_S1_S1_S1_S1_S1_S1_S1_S1_S1_S1_S1_S1_S1_S1_S1_S1_S1_S1_S1_S1_S1_S1_S1_S1_S1_S1_S1_S1_S1_S1_S1_S1_S1_S1_S1_S1_S1_S1_S1_S1_S1_S1_S1__param_81];
	mov.u32 	%r7, %ctaid.x;
	mov.u32 	%r8, %ntid.x;
	mov.u32 	%r9, %tid.x;
	mad.lo.s32 	%r1, %r7, %r8, %r9;
	setp.lt.s32 	%p1, %r6, 1;
	@%p1 bra 	$L__BB0_8;
	ld.param.u64 	%rd265, [_Z10divergenceiidPbS_PiddddPdS1_S1_S1_S1_S1_S1_S1_S1_S1_S1_S1_S1_S1_S1_S1_S1_S1_S1_S1_S1_S1_S1_S1_S1_S1_S1_S1_S1_S1_S1_S1_S1_S1_S1_S1_S1_S1_S1_S1_S1_S1_S1_S1_S1_S1_S1_S1_S1_S1_S1_S1_S1_S1_S1_S1_S1_S1_S1_S1_S1_S1_S1_S1_S1_S1_S1_S1_S1_S1_S1_S1__param_64];
	ld.param.u64 	%rd264, [_Z10divergenceiidPbS_PiddddPdS1_S1_S1_S1_S1_S1_S1_S1_S1_S1_S1_S1_S1_S1_S1_S1_S1_S1_S1_S1_S1_S1_S1_S1_S1_S1_S1_S1_S1_S1_S1_S1_S1_S1_S1_S1_S1_S1_S1_S1_S1_S1_S1_S1_S1_S1_S1_S1_S1_S1_S1_S1_S1_S1_S1_S1_S1_S1_S1_S1_S1_S1_S1_S1_S1_S1_S1_S1_S1_S1_S1__param_62];
	ld.param.u64 	%rd263, [_Z10divergenceiidPbS_PiddddPdS1_S1_S1_S1_S1_S1_S1_S1_S1_S1_S1_S1_S1_S1_S1_S1_S1_S1_S1_S1_S1_S1_S1_S1_S1_S1_S1_S1_S1_S1_S1_S1_S1_S1_S1_S1_S1_S1_S1_S1_S1_S1_S1_S1_S1_S1_S1_S1_S1_S1_S1_S1_S1_S1_S1_S1_S1_S1_S1_S1_S1_S1_S1_S1_S1_S1_S1_S1_S1_S1_S1__param_61];
	ld.param.u64 	%rd262, [_Z10divergenceiidPbS_PiddddPdS1_S1_S1_S1_S1_S1_S1_S1_S1_S1_S1_S1_S1_S1_S1_S1_S1_S1_S1_S1_S1_S1_S1_S1_S1_S1_S1_S1_S1_S1_S1_S1_S1_S1_S1_S1_S1_S1_S1_S1_S1_S1_S1_S1_S1_S1_S1_S1_S1_S1_S1_S1_S1_S1_S1_S1_S1_S1_S1_S1_S1_S1_S1_S1_S1_S1_S1_S1_S1_S1_S1__param_60];
	ld.param.u64 	%rd261, [_Z10divergenceiidPbS_PiddddPdS1_S1_S1_S1_S1_S1_S1_S1_S1_S1_S1_S1_S1_S1_S1_S1_S1_S1_S1_S1_S1_S1_S1_S1_S1_S1_S1_S1_S1_S1_S1_S1_S1_S1_S1_S1_S1_S1_S1_S1_S1_S1_S1_S1_S1_S1_S1_S1_S1_S1_S1_S1_S1_S1_S1_S1_S1_S1_S1_S1_S1_S1_S1_S1_S1_S1_S1_S1_S1_S1_S1__param_59];
	ld.param.u64 	%rd260, [_Z10divergenceiidPbS_PiddddPdS1_S1_S1_S1_S1_S1_S1_S1_S1_S1_S1_S1_S1_S1_S1_S1_S1_S1_S1_S1_S1_S1_S1_S1_S1_S1_S1_S1_S1_S1_S1_S1_S1_S1_S1_S1_S1_S1_S1_S1_S1_S1_S1_S1_S1_S1_S1_S1_S1_S1_S1_S1_S1_S1_S1_S1_S1_S1_S1_S1_S1_S1_S1_S1_S1_S1_S1_S1_S1_S1_S1__param_58];
	ld.param.u64 	%rd259, [_Z10divergenceiidPbS_PiddddPdS1_S1_S1_S1_S1_S1_S1_S1_S1_S1_S1_S1_S1_S1_S1_S1_S1_S1_S1_S1_S1_S1_S1_S1_S1_S1_S1_S1_S1_S1_S1_S1_S1_S1_S1_S1_S1_S1_S1_S1_S1_S1_S1_S1_S1_S1_S1_S1_S1_S1_S1_S1_S1_S1_S1_S1_S1_S1_S1_S1_S1_S1_S1_S1_S1_S1_S1_S1_S1_S1_S1__param_57];
	ld.param.u64 	%rd258, [_Z10divergenceiidPbS_PiddddPdS1_S1_S1_S1_S1_S1_S1_S1_S1_S1_S1_S1_S1_S1_S1_S1_S1_S1_S1_S1_S1_S1_S1_S1_S1_S1_S1_S1_S1_S1_S1_S1_S1_S1_S1_S1_S1_S1_S1_S1_S1_S1_S1_S1_S1_S1_S1_S1_S1_S1_S1_S1_S1_S1_S1_S1_S1_S1_S1_S1_S1_S1_S1_S1_S1_S1_S1_S1_S1_S1_S1__param_56];
	ld.param.u64 	%rd257, [_Z10divergenceiidPbS_PiddddPdS1_S1_S1_S1_S1_S1_S1_S1_S1_S1_S1_S1_S1_S1_S1_S1_S1_S1_S1_S1_S1_S1_S1_S1_S1_S1_S1_S1_S1_S1_S1_S1_S1_S1_S1_S1_S1_S1_S1_S1_S1_S1_S1_S1_S1_S1_S1_S1_S1_S1_S1_S1_S1_S1_S1_S1_S1_S1_S1_S1_S1_S1_S1_S1_S1_S1_S1_S1_S1_S1_S1__param_55];
	ld.param.u64 	%rd256, [_Z10divergenceiidPbS_PiddddPdS1_S1_S1_S1_S1_S1_S1_S1_S1_S1_S1_S1_S1_S1_S1_S1_S1_S1_S1_S1_S1_S1_S1_S1_S1_S1_S1_S1_S1_S1_S1_S1_S1_S1_S1_S1_S1_S1_S1_S1_S1_S1_S1_S1_S1_S1_S1_S1_S1_S1_S1_S1_S1_S1_S1_S1_S1_S1_S1_S1_S1_S1_S1_S1_S1_S1_S1_S1_S1_S1_S1__param_54];
	ld.param.u64 	%rd255, [_Z10divergenceiidPbS_PiddddPdS1_S1_S1_S1_S1_S1_S1_S1_S1_S1_S1_S1_S1_S1_S1_S1_S1_S1_S1_S1_S1_S1_S1_S1_S1_S1_S1_S1_S1_S1_S1_S1_S1_S1_S1_S1_S1_S1_S1_S1_S1_S1_S1_S1_S1_S1_S1_S1_S1_S1_S1_S1_S1_S1_S1_S1_S1_S1_S1_S1_S1_S1_S1_S1_S1_S1_S1_S1_S1_S1_S1__param_53];
	ld.param.u64 	%rd254, [_Z10divergenceiidPbS_PiddddPdS1_S1_S1_S1_S1_S1_S1_S1_S1_S1_S1_S1_S1_S1_S1_S1_S1_S1_S1_S1_S1_S1_S1_S1_S1_S1_S1_S1_S1_S1_S1_S1_S1_S1_S1_S1_S1_S1_S1_S1_S1_S1_S1_S1_S1_S1_S1_S1_S1_S1_S1_S1_S1_S1_S1_S1_S1_S1_S1_S1_S1_S1_S1_S1_S1_S1_S1_S1_S1_S1_S1__param_52];
	ld.param.u64 	%rd253, [_Z10divergenceiidPbS_PiddddPdS1_S1_S1_S1_S1_S1_S1_S1_S1_S1_S1_S1_S1_S1_S1_S1_S1_S1_S1_S1_S1_S1_S1_S1_S1_S1_S1_S1_S1_S1_S1_S1_S1_S1_S1_S1_S1_S1_S1_S1_S1_S1_S1_S1_S1_S1_S1_S1_S1_S1_S1_S1_S1_S1_S1_S1_S1_S1_S1_S1_S1_S1_S1_S1_S1_S1_S1_S1_S1_S1_S1__param_51];
	ld.param.u64 	%rd252, [_Z10divergenceiidPbS_PiddddPdS1_S1_S1_S1_S1_S1_S1_S1_S1_S1_S1_S1_S1_S1_S1_S1_S1_S1_S1_S1_S1_S1_S1_S1_S1_S1_S1_S1_S1_S1_S1_S1_S1_S1_S1_S1_S1_S1_S1_S1_S1_S1_S1_S1_S1_S1_S1_S1_S1_S1_S1_S1_S1_S1_S1_S1_S1_S1_S1_S1_S1_S1_S1_S1_S1_S1_S1_S1_S1_S1_S1__param_50];
	ld.param.u64 	%rd251, [_Z10divergenceiidPbS_PiddddPdS1_S1_S1_S1_S1_S1_S1_S1_S1_S1_S1_S1_S1_S1_S1_S1_S1_S1_S1_S1_S1_S1_S1_S1_S1_S1_S1_S1_S1_S1_S1_S1_S1_S1_S1_S1_S1_S1_S1_S1_S1_S1_S1_S1_S1_S1_S1_S1_S1_S1_S1_S1_S1_S1_S1_S1_S1_S1_S1_S1_S1_S1_S1_S1_S1_S1_S1_S1_S1_S1_S1__param_46];
	ld.param.u64 	%rd250, [_Z10divergenceiidPbS_PiddddPdS1_S1_S1_S1_S1_S1_S1_S1_S1_S1_S1_S1_S1_S1_S1_S1_S1_S1_S1_S1_S1_S1_S1_S1_S1_S1_S1_S1_S1_S1_S1_S1_S1_S1_S1_S1_S1_S1_S1_S1_S1_S1_S1_S1_S1_S1_S1_S1_S1_S1_S1_S1_S1_S1_S1_S1_S1_S1_S1_S1_S1_S1_S1_S1_S1_S1_S1_S1_S1_S1_S1__param_45];
	ld.param.u64 	%rd249, [_Z10divergenceiidPbS_PiddddPdS1_S1_S1_S1_S1_S1_S1_S1_S1_S1_S1_S1_S1_S1_S1_S1_S1_S1_S1_S1_S1_S1_S1_S1_S1_S1_S1_S1_S1_S1_S1_S1_S1_S1_S1_S1_S1_S1_S1_S1_S1_S1_S1_S1_S1_S1_S1_S1_S1_S1_S1_S1_S1_S1_S1_S1_S1_S1_S1_S1_S1_S1_S1_S1_S1_S1_S1_S1_S1_S1_S1__param_38];
	ld.param.u64 	%rd248, [_Z10divergenceiidPbS_PiddddPdS1_S1_S1_S1_S1_S1_S1_S1_S1_S1_S1_S1_S1_S1_S1_S1_S1_S1_S1_S1_S1_S1_S1_S1_S1_S1_S1_S1_S1_S1_S1_S1_S1_S1_S1_S1_S1_S1_S1_S1_S1_S1_S1_S1_S1_S1_S1_S1_S1_S1_S1_S1_S1_S1_S1_S1_S1_S1_S1_S1_S1_S1_S1_S1_S1_S1_S1_S1_S1_S1_S1__param_37];
	ld.param.u64 	%rd247, [_Z10divergenceiidPbS_PiddddPdS1_S1_S1_S1_S1_S1_S1_S1_S1_S1_S1_S1_S1_S1_S1_S1_S1_S1_S1_S1_S1_S1_S1_S1_S1_S1_S1_S1_S1_S1_S1_S1_S1_S1_S1_S1_S1_S1_S1_S1_S1_S1_S1_S1_S1_S1_S1_S1_S1_S1_S1_S1_S1_S1_S1_S1_S1_S1_S1_S1_S1_S1_S1_S1_S1_S1_S1_S1_S1_S1_S1__param_35];
	ld.param.u64 	%rd246, [_Z10divergenceiidPbS_PiddddPdS1_S1_S1_S1_S1_S1_S1_S1_S1_S1_S1_S1_S1_S1_S1_S1_S1_S1_S1_S1_S1_S1_S1_S1_S1_S1_S1_S1_S1_S1_S1_S1_S1_S1_S1_S1_S1_S1_S1_S1_S1_S1_S1_S1_S1_S1_S1_S1_S1_S1_S1_S1_S1_S1_S1_S1_S1_S1_S1_S1_S1_S1_S1_S1_S1_S1_S1_S1_S1_S1_S1__param_32];
	ld.param.u64 	%rd245, [_Z10divergenceiidPbS_PiddddPdS1_S1_S1_S1_S1_S1_S1_S1_S1_S1_S1_S1_S1_S1_S1_S1_S1_S1_S1_S1_S1_S1_S1_S1_S1_S1_S1_S1_S1_S1_S1_S1_S1_S1_S1_S1_S1_S1_S1_S1_S1_S1_S1_S1_S1_S1_S1_S1_S1_S1_S1_S1_S1_S1_S1_S1_S1_S1_S1_S1_S1_S1_S1_S1_S1_S1_S1_S1_S1_S1_S1__param_30];
	ld.param.u64 	%rd244, [_Z10divergenceiidPbS_PiddddPdS1_S1_S1_S1_S1_S1_S1_S1_S1_S1_S1_S1_S1_S1_S1_S1_S1_S1_S1_S1_S1_S1_S1_S1_S1_S1_S1_S1_S1_S1_S1_S1_S1_S1_S1_S1_S1_S1_S1_S1_S1_S1_S1_S1_S1_S1_S1_S1_S1_S1_S1_S1_S1_S1_S1_S1_S1_S1_S1_S1_S1_S1_S1_S1_S1_S1_S1_S1_S1_S1_S1__param_29];
	ld.param.u64 	%rd243, [_Z10divergenceiidPbS_PiddddPdS1_S1_S1_S1_S1_S1_S1_S1_S1_S1_S1_S1_S1_S1_S1_S1_S1_S1_S1_S1_S1_S1_S1_S1_S1_S1_S1_S1_S1_S1_S1_S1_S1_S1_S1_S1_S1_S1_S1_S1_S1_S1_S1_S1_S1_S1_S1_S1_S1_S1_S1_S1_S1_S1_S1_S1_S1_S1_S1_S1_S1_S1_S1_S1_S1_S1_S1_S1_S1_S1_S1__param_28];
	ld.param.u64 	%rd242, [_Z10divergenceiidPbS_PiddddPdS1_S1_S1_S1_S1_S1_S1_S1_S1_S1_S1_S1_S1_S1_S1_S1_S1_S1_S1_S1_S1_S1_S1_S1_S1_S1_S1_S1_S1_S1_S1_S1_S1_S1_S1_S1_S1_S1_S1_S1_S1_S1_S1_S1_S1_S1_S1_S1_S1_S1_S1_S1_S1_S1_S1_S1_S1_S1_S1_S1_S1_S1_S1_S1_S1_S1_S1_S1_S1_S1_S1__param_27];
	ld.param.u64 	%rd241, [_Z10divergenceiidPbS_PiddddPdS1_S1_S1_S1_S1_S1_S1_S1_S1_S1_S1_S1_S1_S1_S1_S1_S1_S1_S1_S1_S1_S1_S1_S1_S1_S1_S1_S1_S1_S1_S1_S1_S1_S1_S1_S1_S1_S1_S1_S1_S1_S1_S1_S1_S1_S1_S1_S1_S1_S1_S1_S1_S1_S1_S1_S1_S1_S1_S1_S1_S1_S1_S1_S1_S1_S1_S1_S1_S1_S1_S1__param_26];
	ld.param.u64 	%rd240, [_Z10divergenceiidPbS_PiddddPdS1_S1_S1_S1_S1_S1_S1_S1_S1_S1_S1_S1_S1_S1_S1_S1_S1_S1_S1_S1_S1_S1_S1_S1_S1_S1_S1_S1_S1_S1_S1_S1_S1_S1_S1_S1_S1_S1_S1_S1_S1_S1_S1_S1_S1_S1_S1_S1_S1_S1_S1_S1_S1_S1_S1_S1_S1_S1_S1_S1_S1_S1_S1_S1_S1_S1_S1_S1_S1_S1_S1__param_25];
	ld.param.u64 	%rd239, [_Z10divergenceiidPbS_PiddddPdS1_S1_S1_S1_S1_S1_S1_S1_S1_S1_S1_S1_S1_S1_S1_S1_S1_S1_S1_S1_S1_S1_S1_S1_S1_S1_S1_S1_S1_S1_S1_S1_S1_S1_S1_S1_S1_S1_S1_S1_S1_S1_S1_S1_S1_S1_S1_S1_S1_S1_S1_S1_S1_S1_S1_S1_S1_S1_S1_S1_S1_S1_S1_S1_S1_S1_S1_S1_S1_S1_S1__param_24];
	ld.param.u64 	%rd238, [_Z10divergenceiidPbS_PiddddPdS1_S1_S1_S1_S1_S1_S1_S1_S1_S1_S1_S1_S1_S1_S1_S1_S1_S1_S1_S1_S1_S1_S1_S1_S1_S1_S1_S1_S1_S1_S1_S1_S1_S1_S1_S1_S1_S1_S1_S1_S1_S1_S1_S1_S1_S1_S1_S1_S1_S1_S1_S1_S1_S1_S1_S1_S1_S1_S1_S1_S1_S1_S1_S1_S1_S1_S1_S1_S1_S1_S1__param_23];
	ld.param.u64 	%rd237, [_Z10divergenceiidPbS_PiddddPdS1_S1_S1_S1_S1_S1_S1_S1_S1_S1_S1_S1_S1_S1_S1_S1_S1_S1_S1_S1_S1_S1_S1_S1_S1_S1_S1_S1_S1_S1_S1_S1_S1_S1_S1_S1_S1_S1_S1_S1_S1_S1_S1_S1_S1_S1_S1_S1_S1_S1_S1_S1_S1_S1_S1_S1_S1_S1_S1_S1_S1_S1_S1_S1_S1_S1_S1_S1_S1_S1_S1__param_22];
	ld.param.u64 	%rd236, [_Z10divergenceiidPbS_PiddddPdS1_S1_S1_S1_S1_S1_S1_S1_S1_S1_S1_S1_S1_S1_S1_S1_S1_S1_S1_S1_S1_S1_S1_S1_S1_S1_S1_S1_S1_S1_S1_S1_S1_S1_S1_S1_S1_S1_S1_S1_S1_S1_S1_S1_S1_S1_S1_S1_S1_S1_S1_S1_S1_S1_S1_S1_S1_S1_S1_S1_S1_S1_S1_S1_S1_S1_S1_S1_S1_S1_S1__param_21];
	ld.param.u64 	%rd235, [_Z10divergenceiidPbS_PiddddPdS1_S1_S1_S1_S1_S1_S1_S1_S1_S1_S1_S1_S1_S1_S1_S1_S1_S1_S1_S1_S1_S1_S1_S1_S1_S1_S1_S1_S1_S1_S1_S1_S1_S1_S1_S1_S1_S1_S1_S1_S1_S1_S1_S1_S1_S1_S1_S1_S1_S1_S1_S1_S1_S1_S1_S1_S1_S1_S1_S1_S1_S1_S1_S1_S1_S1_S1_S1_S1_S1_S1__param_20];
	ld.param.u64 	%rd234, [_Z10divergenceiidPbS_PiddddPdS1_S1_S1_S1_S1_S1_S1_S1_S1_S1_S1_S1_S1_S1_S1_S1_S1_S1_S1_S1_S1_S1_S1_S1_S1_S1_S1_S1_S1_S1_S1_S1_S1_S1_S1_S1_S1_S1_S1_S1_S1_S1_S1_S1_S1_S1_S1_S1_S1_S1_S1_S1_S1_S1_S1_S1_S1_S1_S1_S1_S1_S1_S1_S1_S1_S1_S1_S1_S1_S1_S1__param_19];
	ld.param.u64 	%rd233, [_Z10divergenceiidPbS_PiddddPdS1_S1_S1_S1_S1_S1_S1_S1_S1_S1_S1_S1_S1_S1_S1_S1_S1_S1_S1_S1_S1_S1_S1_S1_S1_S1_S1_S1_S1_S1_S1_S1_S1_S1_S1_S1_S1_S1_S1_S1_S1_S1_S1_S1_S1_S1_S1_S1_S1_S1_S1_S1_S1_S1_S1_S1_S1_S1_S1_S1_S1_S1_S1_S1_S1_S1_S1_S1_S1_S1_S1__param_18];
	ld.param.u64 	%rd232, [_Z10divergenceiidPbS_PiddddPdS1_S1_S1_S1_S1_S1_S1_S1_S1_S1_S1_S1_S1_S1_S1_S1_S1_S1_S1_S1_S1_S1_S1_S1_S1_S1_S1_S1_S1_S1_S1_S1_S1_S1_S1_S1_S1_S1_S1_S1_S1_S1_S1_S1_S1_S1_S1_S1_S1_S1_S1_S1_S1_S1_S1_S1_S1_S1_S1_S1_S1_S1_S1_S1_S1_S1_S1_S1_S1_S1_S1__param_14];
	ld.param.u64 	%rd231, [_Z10divergenceiidPbS_PiddddPdS1_S1_S1_S1_S1_S1_S1_S1_S1_S1_S1_S1_S1_S1_S1_S1_S1_S1_S1_S1_S1_S1_S1_S1_S1_S1_S1_S1_S1_S1_S1_S1_S1_S1_S1_S1_S1_S1_S1_S1_S1_S1_S1_S1_S1_S1_S1_S1_S1_S1_S1_S1_S1_S1_S1_S1_S1_S1_S1_S1_S1_S1_S1_S1_S1_S1_S1_S1_S1_S1_S1__param_13];
	ld.param.f64 	%fd727, [_Z10divergenceiidPbS_PiddddPdS1_S1_S1_S1_S1_S1_S1_S1_S1_S1_S1_S1_S1_S1_S1_S1_S1_S1_S1_S1_S1_S1_S1_S1_S1_S1_S1_S1_S1_S1_S1_S1_S1_S1_S1_S1_S1_S1_S1_S1_S1_S1_S1_S1_S1_S1_S1_S1_S1_S1_S1_S1_S1_S1_S1_S1_S1_S1_S1_S1_S1_S1_S1_S1_S1_S1_S1_S1_S1_S1_S1__param_6];
	ld.param.u64 	%rd230, [_Z10divergenceiidPbS_PiddddPdS1_S1_S1_S1_S1_S1_S1_S1_S1_S1_S1_S1_S1_S1_S1_S1_S1_S1_S1_S1_S1_S1_S1_S1_S1_S1_S1_S1_S1_S1_S1_S1_S1_S1_S1_S1_S1_S1_S1_S1_S1_S1_S1_S1_S1_S1_S1_S1_S1_S1_S1_S1_S1_S1_S1_S1_S1_S1_S1_S1_S1_S1_S1_S1_S1_S1_S1_S1_S1_S1_S1__param_5];
	ld.param.u64 	%rd229, [_Z10divergenceiidPbS_PiddddPdS1_S1_S1_S1_S1_S1_S1_S1_S1_S1_S1_S1_S1_S1_S1_S1_S1_S1_S1_S1_S1_S1_S1_S1_S1_S1_S1_S1_S1_S1_S1_S1_S1_S1_S1_S1_S1_S1_S1_S1_S1_S1_S1_S1_S1_S1_S1_S1_S1_S1_S1_S1_S1_S1_S1_S1_S1_S1_S1_S1_S1_S1_S1_S1_S1_S1_S1_S1_S1_S1_S1__param_3];
	cvta.to.global.u64 	%rd151, %rd229;
	cvta.to.global.u64 	%rd152, %rd79;
	cvta.to.global.u64 	%rd153, %rd231;
	cvta.to.global.u64 	%rd154, %rd80;
	cvta.to.global.u64 	%rd155, %rd232;
	cvta.to.global.u64 	%rd156, %rd81;
	cvta.to.global.u64 	%rd157, %rd84;
	cvta.to.global.u64 	%rd158, %rd85;
	cvta.to.global.u64 	%rd159, %rd86;
	cvta.to.global.u64 	%rd160, %rd233;
	cvta.to.global.u64 	%rd161, %rd243;
	cvta.to.global.u64 	%rd162, %rd244;
	cvta.to.global.u64 	%rd163, %rd245;
	cvta.to.global.u64 	%rd164, %rd100;
	cvta.to.global.u64 	%rd165, %rd246;
	cvta.to.global.u64 	%rd166, %rd102;
	cvta.to.global.u64 	%rd167, %rd103;
	cvta.to.global.u64 	%rd168, %rd247;
	cvta.to.global.u64 	%rd169, %rd105;
	cvta.to.global.u64 	%rd170, %rd234;
	cvta.to.global.u64 	%rd171, %rd237;
	cvta.to.global.u64 	%rd172, %rd235;
	cvta.to.global.u64 	%rd173, %rd238;
	cvta.to.global.u64 	%rd174, %rd236;
	cvta.to.global.u64 	%rd175, %rd239;
	cvta.to.global.u64 	%rd176, %rd240;
	cvta.to.global.u64 	%rd177, %rd241;
	cvta.to.global.u64 	%rd178, %rd242;
	cvta.to.global.u64 	%rd179, %rd248;
	cvta.to.global.u64 	%rd180, %rd249;
	cvta.to.global.u64 	%rd181, %rd108;
	cvta.to.global.u64 	%rd182, %rd109;
	cvta.to.global.u64 	%rd183, %rd110;
	cvta.to.global.u64 	%rd184, %rd111;
	cvta.to.global.u64 	%rd185, %rd112;
	cvta.to.global.u64 	%rd186, %rd113;
	cvta.to.global.u64 	%rd187, %rd250;
	cvta.to.global.u64 	%rd188, %rd77;
	cvta.to.global.u64 	%rd189, %rd230;
	cvta.to.global.u64 	%rd190, %rd251;
	cvta.to.global.u64 	%rd191, %rd265;
	cvta.to.global.u64 	%rd192, %rd116;
	cvta.to.global.u64 	%rd193, %rd134;
	cvta.to.global.u64 	%rd194, %rd117;
	cvta.to.global.u64 	%rd195, %rd135;
	cvta.to.global.u64 	%rd196, %rd118;
	cvta.to.global.u64 	%rd197, %rd136;
	cvta.to.global.u64 	%rd198, %rd252;
	cvta.to.global.u64 	%rd199, %rd137;
	cvta.to.global.u64 	%rd200, %rd253;
	cvta.to.global.u64 	%rd201, %rd138;
	cvta.to.global.u64 	%rd202, %rd254;
	cvta.to.global.u64 	%rd203, %rd139;
	cvta.to.global.u64 	%rd204, %rd255;
	cvta.to.global.u64 	%rd205, %rd140;
	cvta.to.global.u64 	%rd206, %rd256;
	cvta.to.global.u64 	%rd207, %rd141;
	cvta.to.global.u64 	%rd208, %rd257;
	cvta.to.global.u64 	%rd209, %rd142;
	cvta.to.global.u64 	%rd210, %rd258;
	cvta.to.global.u64 	%rd211, %rd143;
	cvta.to.global.u64 	%rd212, %rd259;
	cvta.to.global.u64 	%rd213, %rd144;
	cvta.to.global.u64 	%rd214, %rd260;
	cvta.to.global.u64 	%rd215, %rd145;
	cvta.to.global.u64 	%rd216, %rd261;
	cvta.to.global.u64 	%rd217, %rd146;
	cvta.to.global.u64 	%rd218, %rd262;
	cvta.to.global.u64 	%rd219, %rd147;
	cvta.to.global.u64 	%rd220, %rd263;
	cvta.to.global.u64 	%rd221, %rd148;
	cvta.to.global.u64 	%rd222, %rd264;
	cvta.to.global.u64 	%rd223, %rd149;
	cvta.to.global.u64 	%rd224, %rd132;
	cvta.to.global.u64 	%rd225, %rd150;
	cvt.s64.s32 	%rd226, %r1;
	add.s64 	%rd1, %rd151, %rd226;
	mul.f64 	%fd1, %fd10, 0dC02399999999999A;
	mul.wide.s32 	%rd227, %r1, 8;
	add.s64 	%rd2, %rd152, %rd227;
	add.s64 	%rd3, %rd153, %rd227;
	add.s64 	%rd4, %rd154, %rd227;
	add.s64 	%rd5, %rd155, %rd227;
	add.s64 	%rd6, %rd156, %rd227;
	add.s64 	%rd7, %rd157, %rd227;
	mul.f64 	%fd2, %fd11, 0d402399999999999A;
	add.s64 	%rd8, %rd158, %rd227;
	add.s64 	%rd9, %rd159, %rd227;
	add.s64 	%rd10, %rd160, %rd227;
	add.s64 	%rd11, %rd161, %rd227;
	add.s64 	%rd12, %rd162, %rd227;
	add.s64 	%rd13, %rd163, %rd227;
	mul.f64 	%fd3, %fd11, 0dC02399999999999A;
	mul.f64 	%fd4, %fd727, 0d402399999999999A;
	add.s64 	%rd14, %rd164, %rd227;
	add.s64 	%rd15, %rd165, %rd227;
	add.s64 	%rd16, %rd166, %rd227;
	mul.f64 	%fd5, %fd727, 0dC02399999999999A;
	mul.f64 	%fd6, %fd10, 0d402399999999999A;
	add.s64 	%rd17, %rd167, %rd227;
	add.s64 	%rd18, %rd168, %rd227;
	add.s64 	%rd19, %rd169, %rd227;
	add.s64 	%rd20, %rd170, %rd227;
	add.s64 	%rd21, %rd171, %rd227;
	add.s64 	%rd22, %rd172, %rd227;
	add.s64 	%rd23, %rd173, %rd227;
	add.s64 	%rd24, %rd174, %rd227;
	add.s64 	%rd25, %rd175, %rd227;
	add.s64 	%rd26, %rd176, %rd227;
	add.s64 	%rd27, %rd177, %rd227;
	add.s64 	%rd28, %rd178, %rd227;
	add.s64 	%rd29, %rd179, %rd227;
	add.s64 	%rd30, %rd180, %rd227;
	add.s64 	%rd31, %rd181, %rd227;
	add.s64 	%rd32, %rd182, %rd227;
	add.s64 	%rd33, %rd183, %rd227;
	add.s64 	%rd34, %rd184, %rd227;
	add.s64 	%rd35, %rd185, %rd227;
	add.s64 	%rd36, %rd186, %rd227;
	add.s64 	%rd37, %rd187, %rd227;
	mul.f64 	%fd7, %fd12, %fd12;
	add.s64 	%rd38, %rd188, %rd226;
	mul.wide.s32 	%rd228, %r1, 4;
	add.s64 	%rd39, %rd189, %rd228;
	add.s64 	%rd40, %rd190, %rd227;
	add.s64 	%rd41, %rd191, %rd227;
	add.s64 	%rd42, %rd192, %rd227;
	add.s64 	%rd43, %rd193, %rd227;
	add.s64 	%rd44, %rd194, %rd227;
	add.s64 	%rd45, %rd195, %rd227;
	add.s64 	%rd46, %rd196, %rd227;
	add.s64 	%rd47, %rd197, %rd227;
	add.s64 	%rd48, %rd198, %rd227;
	add.s64 	%rd49, %rd199, %rd227;
	add.s64 	%rd50, %rd200, %rd227;
	add.s64 	%rd51, %rd201, %rd227;
	add.s64 	%rd52, %rd202, %rd227;
	add.s64 	%rd53, %rd203, %rd227;
	add.s64 	%rd54, %rd204, %rd227;
	add.s64 	%rd55, %rd205, %rd227;
	add.s64 	%rd56, %rd206, %rd227;
	add.s64 	%rd57, %rd207, %rd227;
	add.s64 	%rd58, %rd208, %rd227;
	add.s64 	%rd59, %rd209, %rd227;
	add.s64 	%rd60, %rd210, %rd227;
	add.s64 	%rd61, %rd211, %rd227;
	add.s64 	%rd62, %rd212, %rd227;
	add.s64 	%rd63, %rd213, %rd227;
	add.s64 	%rd64, %rd214, %rd227;
	add.s64 	%rd65, %rd215, %rd227;
	add.s64 	%rd66, %rd216, %rd227;
	add.s64 	%rd67, %rd217, %rd227;
	add.s64 	%rd68, %rd218, %rd227;
	add.s64 	%rd69, %rd219, %rd227;
	add.s64 	%rd70, %rd220, %rd227;
	add.s64 	%rd71, %rd221, %rd227;
	add.s64 	%rd72, %rd222, %rd227;
	add.s64 	%rd73, %rd223, %rd227;
	add.s64 	%rd74, %rd224, %rd227;
	add.s64 	%rd75, %rd225, %rd227;
	neg.s32 	%r13, %r6;
$L__BB0_2:
	ld.param.u32 	%r12, [_Z10divergenceiidPbS_PiddddPdS1_S1_S1_S1_S1_S1_S1_S1_S1_S1_S1_S1_S1_S1_S1_S1_S1_S1_S1_S1_S1_S1_S1_S1_S1_S1_S1_S1_S1_S1_S1_S1_S1_S1_S1_S1_S1_S1_S1_S1_S1_S1_S1_S1_S1_S1_S1_S1_S1_S1_S1_S1_S1_S1_S1_S1_S1_S1_S1_S1_S1_S1_S1_S1_S1_S1_S1_S1_S1_S1_S1__param_0];
	setp.ge.s32 	%p2, %r1, %r12;
	@%p2 bra 	$L__BB0_7;
	ld.global.u8 	%rs1, [%rd1];
	setp.eq.s16 	%p3, %rs1, 0;
	@%p3 bra 	$L__BB0_7;
	ld.global.f64 	%fd13, [%rd2];
	ld.global.f64 	%fd14, [%rd3];
	sub.f64 	%fd15, %fd13, %fd14;
	mul.f64 	%fd16, %fd1, %fd15;
	ld.global.f64 	%fd17, [%rd4];
	ld.global.f64 	%fd18, [%rd5];
	sub.f64 	%fd19, %fd17, %fd18;
	mul.f64 	%fd20, %fd19, %fd19;
	fma.rn.f64 	%fd21, %fd15, %fd15, %fd20;
	ld.global.f64 	%fd22, [%rd6];
	ld.global.f64 	%fd23, [%rd7];
	sub.f64 	%fd24, %fd22, %fd23;
	fma.rn.f64 	%fd25, %fd24, %fd24, %fd21;
	sqrt.rn.f64 	%fd26, %fd25;
	mul.f64 	%fd27, %fd26, %fd26;
	mul.f64 	%fd28, %fd27, %fd26;
	div.rn.f64 	%fd29, %fd16, %fd28;
	ld.global.f64 	%fd30, [%rd8];
	sub.f64 	%fd31, %fd13, %fd30;
	mul.f64 	%fd32, %fd2, %fd31;
	ld.global.f64 	%fd33, [%rd9];
	sub.f64 	%fd34, %fd17, %fd33;
	mul.f64 	%fd35, %fd34, %fd34;
	fma.rn.f64 	%fd36, %fd31, %fd31, %fd35;
	ld.global.f64 	%fd37, [%rd10];
	sub.f64 	%fd38, %fd22, %fd37;
	fma.rn.f64 	%fd39, %fd38, %fd38, %fd36;
	sqrt.rn.f64 	%fd40, %fd39;
	mul.f64 	%fd41, %fd40, %fd40;
	mul.f64 	%fd42, %fd41, %fd40;
	div.rn.f64 	%fd43, %fd32, %fd42;
	sub.f64 	%fd44, %fd29, %fd43;
	st.global.f64 	[%rd11], %fd44;
	ld.global.f64 	%fd45, [%rd4];
	ld.global.f64 	%fd46, [%rd5];
	sub.f64 	%fd47, %fd45, %fd46;
	mul.f64 	%fd48, %fd1, %fd47;
	ld.global.f64 	%fd49, [%rd2];
	ld.global.f64 	%fd50, [%rd3];
	sub.f64 	%fd51, %fd49, %fd50;
	mul.f64 	%fd52, %fd47, %fd47;
	fma.rn.f64 	%fd53, %fd51, %fd51, %fd52;
	ld.global.f64 	%fd54, [%rd6];
	ld.global.f64 	%fd55, [%rd7];
	sub.f64 	%fd56, %fd54, %fd55;
	fma.rn.f64 	%fd57, %fd56, %fd56, %fd53;
	sqrt.rn.f64 	%fd58, %fd57;
	mul.f64 	%fd59, %fd58, %fd58;
	mul.f64 	%fd60, %fd59, %fd58;
	div.rn.f64 	%fd61, %fd48, %fd60;
	ld.global.f64 	%fd62, [%rd9];
	sub.f64 	%fd63, %fd45, %fd62;
	mul.f64 	%fd64, %fd2, %fd63;
	ld.global.f64 	%fd65, [%rd8];
	sub.f64 	%fd66, %fd49, %fd65;
	mul.f64 	%fd67, %fd63, %fd63;
	fma.rn.f64 	%fd68, %fd66, %fd66, %fd67;
	ld.global.f64 	%fd69, [%rd10];
	sub.f64 	%fd70, %fd54, %fd69;
	fma.rn.f64 	%fd71, %fd70, %fd70, %fd68;
	sqrt.rn.f64 	%fd72, %fd71;
	mul.f64 	%fd73, %fd72, %fd72;
	mul.f64 	%fd74, %fd73, %fd72;
	div.rn.f64 	%fd75, %fd64, %fd74;
	sub.f64 	%fd76, %fd61, %fd75;
	st.global.f64 	[%rd12], %fd76;
	ld.global.f64 	%fd77, [%rd6];
	ld.global.f64 	%fd78, [%rd7];
	sub.f64 	%fd79, %fd77, %fd78;
	mul.f64 	%fd80, %fd1, %fd79;
	ld.global.f64 	%fd81, [%rd2];
	ld.global.f64 	%fd82, [%rd3];
	sub.f64 	%fd83, %fd81, %fd82;
	ld.global.f64 	%fd84, [%rd4];
	ld.global.f64 	%fd85, [%rd5];
	sub.f64 	%fd86, %fd84, %fd85;
	mul.f64 	%fd87, %fd86, %fd86;
	fma.rn.f64 	%fd88, %fd83, %fd83, %fd87;
	fma.rn.f64 	%fd89, %fd79, %fd79, %fd88;
	sqrt.rn.f64 	%fd90, %fd89;
	mul.f64 	%fd91, %fd90, %fd90;
	mul.f64 	%fd92, %fd91, %fd90;
	div.rn.f64 	%fd93, %fd80, %fd92;
	ld.global.f64 	%fd94, [%rd10];
	sub.f64 	%fd95, %fd77, %fd94;
	mul.f64 	%fd96, %fd2, %fd95;
	ld.global.f64 	%fd97, [%rd8];
	sub.f64 	%fd98, %fd81, %fd97;
	ld.global.f64 	%fd99, [%rd9];
	sub.f64 	%fd100, %fd84, %fd99;
	mul.f64 	%fd101, %fd100, %fd100;
	fma.rn.f64 	%fd102, %fd98, %fd98, %fd101;
	fma.rn.f64 	%fd103, %fd95, %fd95, %fd102;
	sqrt.rn.f64 	%fd104, %fd103;
	mul.f64 	%fd105, %fd104, %fd104;
	mul.f64 	%fd106, %fd105, %fd104;
	div.rn.f64 	%fd107, %fd96, %fd106;
	sub.f64 	%fd108, %fd93, %fd107;
	st.global.f64 	[%rd13], %fd108;
	ld.global.f64 	%fd109, [%rd3];
	ld.global.f64 	%fd110, [%rd8];
	sub.f64 	%fd111, %fd109, %fd110;
	mul.f64 	%fd112, %fd3, %fd111;
	ld.global.f64 	%fd113, [%rd5];
	ld.global.f64 	%fd114, [%rd9];
	sub.f64 	%fd115, %fd113, %fd114;
	mul.f64 	%fd116, %fd115, %fd115;
	fma.rn.f64 	%fd117, %fd111, %fd111, %fd116;
	ld.global.f64 	%fd118, [%rd7];
	ld.global.f64 	%fd119, [%rd10];
	sub.f64 	%fd120, %fd118, %fd119;
	fma.rn.f64 	%fd121, %fd120, %fd120, %fd117;
	sqrt.rn.f64 	%fd122, %fd121;
	mul.f64 	%fd123, %fd122, %fd122;
	mul.f64 	%fd124, %fd123, %fd122;
	div.rn.f64 	%fd125, %fd112, %fd124;
	ld.global.f64 	%fd126, [%rd2];
	sub.f64 	%fd127, %fd109, %fd126;
	mul.f64 	%fd128, %fd4, %fd127;
	ld.global.f64 	%fd129, [%rd4];
	sub.f64 	%fd130, %fd113, %fd129;
	mul.f64 	%fd131, %fd130, %fd130;
	fma.rn.f64 	%fd132, %fd127, %fd127, %fd131;
	ld.global.f64 	%fd133, [%rd6];
	sub.f64 	%fd134, %fd118, %fd133;
	fma.rn.f64 	%fd135, %fd134, %fd134, %fd132;
	sqrt.rn.f64 	%fd136, %fd135;
	mul.f64 	%fd137, %fd136, %fd136;
	mul.f64 	%fd138, %fd137, %fd136;
	div.rn.f64 	%fd139, %fd128, %fd138;
	sub.f64 	%fd140, %fd125, %fd139;
	st.global.f64 	[%rd14], %fd140;
	ld.global.f64 	%fd141, [%rd5];
	ld.global.f64 	%fd142, [%rd9];
	sub.f64 	%fd143, %fd141, %fd142;
	mul.f64 	%fd144, %fd3, %fd143;
	ld.global.f64 	%fd145, [%rd3];
	ld.global.f64 	%fd146, [%rd8];
	sub.f64 	%fd147, %fd145, %fd146;
	mul.f64 	%fd148, %fd143, %fd143;
	fma.rn.f64 	%fd149, %fd147, %fd147, %fd148;
	ld.global.f64 	%fd150, [%rd7];
	ld.global.f64 	%fd151, [%rd10];
	sub.f64 	%fd152, %fd150, %fd151;
	fma.rn.f64 	%fd153, %fd152, %fd152, %fd149;
	sqrt.rn.f64 	%fd154, %fd153;
	mul.f64 	%fd155, %fd154, %fd154;
	mul.f64 	%fd156, %fd155, %fd154;
	div.rn.f64 	%fd157, %fd144, %fd156;
	ld.global.f64 	%fd158, [%rd4];
	sub.f64 	%fd159, %fd141, %fd158;
	mul.f64 	%fd160, %fd4, %fd159;
	ld.global.f64 	%fd161, [%rd2];
	sub.f64 	%fd162, %fd145, %fd161;
	mul.f64 	%fd163, %fd159, %fd159;
	fma.rn.f64 	%fd164, %fd162, %fd162, %fd163;
	ld.global.f64 	%fd165, [%rd6];
	sub.f64 	%fd166, %fd150, %fd165;
	fma.rn.f64 	%fd167, %fd166, %fd166, %fd164;
	sqrt.rn.f64 	%fd168, %fd167;
	mul.f64 	%fd169, %fd168, %fd168;
	mul.f64 	%fd170, %fd169, %fd168;
	div.rn.f64 	%fd171, %fd160, %fd170;
	sub.f64 	%fd172, %fd157, %fd171;
	st.global.f64 	[%rd15], %fd172;
	ld.global.f64 	%fd173, [%rd7];
	ld.global.f64 	%fd174, [%rd10];
	sub.f64 	%fd175, %fd173, %fd174;
	mul.f64 	%fd176, %fd3, %fd175;
	ld.global.f64 	%fd177, [%rd3];
	ld.global.f64 	%fd178, [%rd8];
	sub.f64 	%fd179, %fd177, %fd178;
	ld.global.f64 	%fd180, [%rd5];
	ld.global.f64 	%fd181, [%rd9];
	sub.f64 	%fd182, %fd180, %fd181;
	mul.f64 	%fd183, %fd182, %fd182;
	fma.rn.f64 	%fd184, %fd179, %fd179, %fd183;
	fma.rn.f64 	%fd185, %fd175, %fd175, %fd184;
	sqrt.rn.f64 	%fd186, %fd185;
	mul.f64 	%fd187, %fd186, %fd186;
	mul.f64 	%fd188, %fd187, %fd186;
	div.rn.f64 	%fd189, %fd176, %fd188;
	ld.global.f64 	%fd190, [%rd6];
	sub.f64 	%fd191, %fd173, %fd190;
	mul.f64 	%fd192, %fd4, %fd191;
	ld.global.f64 	%fd193, [%rd2];
	sub.f64 	%fd194, %fd177, %fd193;
	ld.global.f64 	%fd195, [%rd4];
	sub.f64 	%fd196, %fd180, %fd195;
	mul.f64 	%fd197, %fd196, %fd196;
	fma.rn.f64 	%fd198, %fd194, %fd194, %fd197;
	fma.rn.f64 	%fd199, %fd191, %fd191, %fd198;
	sqrt.rn.f64 	%fd200, %fd199;
	mul.f64 	%fd201, %fd200, %fd200;
	mul.f64 	%fd202, %fd201, %fd200;
	div.rn.f64 	%fd203, %fd192, %fd202;
	sub.f64 	%fd204, %fd189, %fd203;
	st.global.f64 	[%rd16], %fd204;
	ld.global.f64 	%fd205, [%rd8];
	ld.global.f64 	%fd206, [%rd2];
	sub.f64 	%fd207, %fd205, %fd206;
	mul.f64 	%fd208, %fd5, %fd207;
	ld.global.f64 	%fd209, [%rd9];
	ld.global.f64 	%fd210, [%rd4];
	sub.f64 	%fd211, %fd209, %fd210;
	mul.f64 	%fd212, %fd211, %fd211;
	fma.rn.f64 	%fd213, %fd207, %fd207, %fd212;
	ld.global.f64 	%fd214, [%rd10];
	ld.global.f64 	%fd215, [%rd6];
	sub.f64 	%fd216, %fd214, %fd215;
	fma.rn.f64 	%fd217, %fd216, %fd216, %fd213;
	sqrt.rn.f64 	%fd218, %fd217;
	mul.f64 	%fd219, %fd218, %fd218;
	mul.f64 	%fd220, %fd219, %fd218;
	div.rn.f64 	%fd221, %fd208, %fd220;
	ld.global.f64 	%fd222, [%rd3];
	sub.f64 	%fd223, %fd205, %fd222;
	mul.f64 	%fd224, %fd6, %fd223;
	ld.global.f64 	%fd225, [%rd5];
	sub.f64 	%fd226, %fd209, %fd225;
	mul.f64 	%fd227, %fd226, %fd226;
	fma.rn.f64 	%fd228, %fd223, %fd223, %fd227;
	ld.global.f64 	%fd229, [%rd7];
	sub.f64 	%fd230, %fd214, %fd229;
	fma.rn.f64 	%fd231, %fd230, %fd230, %fd228;
	sqrt.rn.f64 	%fd232, %fd231;
	mul.f64 	%fd233, %fd232, %fd232;
	mul.f64 	%fd234, %fd233, %fd232;
	div.rn.f64 	%fd235, %fd224, %fd234;
	sub.f64 	%fd236, %fd221, %fd235;
	st.global.f64 	[%rd17], %fd236;
	ld.global.f64 	%fd237, [%rd9];
	ld.global.f64 	%fd238, [%rd4];
	sub.f64 	%fd239, %fd237, %fd238;
	mul.f64 	%fd240, %fd5, %fd239;
	ld.global.f64 	%fd241, [%rd8];
	ld.global.f64 	%fd242, [%rd2];
	sub.f64 	%fd243, %fd241, %fd242;
	mul.f64 	%fd244, %fd239, %fd239;
	fma.rn.f64 	%fd245, %fd243, %fd243, %fd244;
	ld.global.f64 	%fd246, [%rd10];
	ld.global.f64 	%fd247, [%rd6];
	sub.f64 	%fd248, %fd246, %fd247;
	fma.rn.f64 	%fd249, %fd248, %fd248, %fd245;
	sqrt.rn.f64 	%fd250, %fd249;
	mul.f64 	%fd251, %fd250, %fd250;
	mul.f64 	%fd252, %fd251, %fd250;
	div.rn.f64 	%fd253, %fd240, %fd252;
	ld.global.f64 	%fd254, [%rd5];
	sub.f64 	%fd255, %fd237, %fd254;
	mul.f64 	%fd256, %fd6, %fd255;
	ld.global.f64 	%fd257, [%rd3];
	sub.f64 	%fd258, %fd241, %fd257;
	mul.f64 	%fd259, %fd255, %fd255;
	fma.rn.f64 	%fd260, %fd258, %fd258, %fd259;
	ld.global.f64 	%fd261, [%rd7];
	sub.f64 	%fd262, %fd246, %fd261;
	fma.rn.f64 	%fd263, %fd262, %fd262, %fd260;
	sqrt.rn.f64 	%fd264, %fd263;
	mul.f64 	%fd265, %fd264, %fd264;
	mul.f64 	%fd266, %fd265, %fd264;
	div.rn.f64 	%fd267, %fd256, %fd266;
	sub.f64 	%fd268, %fd253, %fd267;
	st.global.f64 	[%rd18], %fd268;
	ld.global.f64 	%fd269, [%rd10];
	ld.global.f64 	%fd270, [%rd6];
	sub.f64 	%fd271, %fd269, %fd270;
	mul.f64 	%fd272, %fd5, %fd271;
	ld.global.f64 	%fd273, [%rd8];
	ld.global.f64 	%fd274, [%rd2];
	sub.f64 	%fd275, %fd273, %fd274;
	ld.global.f64 	%fd276, [%rd9];
	ld.global.f64 	%fd277, [%rd4];
	sub.f64 	%fd278, %fd276, %fd277;
	mul.f64 	%fd279, %fd278, %fd278;
	fma.rn.f64 	%fd280, %fd275, %fd275, %fd279;
	fma.rn.f64 	%fd281, %fd271, %fd271, %fd280;
	sqrt.rn.f64 	%fd282, %fd281;
	mul.f64 	%fd283, %fd282, %fd282;
	mul.f64 	%fd284, %fd283, %fd282;
	div.rn.f64 	%fd285, %fd272, %fd284;
	ld.global.f64 	%fd286, [%rd7];
	sub.f64 	%fd287, %fd269, %fd286;
	mul.f64 	%fd288, %fd6, %fd287;
	ld.global.f64 	%fd289, [%rd3];
	sub.f64 	%fd290, %fd273, %fd289;
	ld.global.f64 	%fd291, [%rd5];
	sub.f64 	%fd292, %fd276, %fd291;
	mul.f64 	%fd293, %fd292, %fd292;
	fma.rn.f64 	%fd294, %fd290, %fd290, %fd293;
	fma.rn.f64 	%fd295, %fd287, %fd287, %fd294;
	sqrt.rn.f64 	%fd296, %fd295;
	mul.f64 	%fd297, %fd296, %fd296;
	mul.f64 	%fd298, %fd297, %fd296;
	div.rn.f64 	%fd299, %fd288, %fd298;
	sub.f64 	%fd300, %fd285, %fd299;
	st.global.f64 	[%rd19], %fd300;
	ld.global.f64 	%fd301, [%rd20];
	ld.global.f64 	%fd302, [%rd21];
	sub.f64 	%fd303, %fd301, %fd302;
	mul.f64 	%fd304, %fd1, %fd303;
	ld.global.f64 	%fd305, [%rd22];
	ld.global.f64 	%fd306, [%rd23];
	sub.f64 	%fd307, %fd305, %fd306;
	mul.f64 	%fd308, %fd307, %fd307;
	fma.rn.f64 	%fd309, %fd303, %fd303, %fd308;
	ld.global.f64 	%fd310, [%rd24];
	ld.global.f64 	%fd311, [%rd25];
	sub.f64 	%fd312, %fd310, %fd311;
	fma.rn.f64 	%fd313, %fd312, %fd312, %fd309;
	sqrt.rn.f64 	%fd314, %fd313;
	mul.f64 	%fd315, %fd314, %fd314;
	mul.f64 	%fd316, %fd315, %fd314;
	div.rn.f64 	%fd317, %fd304, %fd316;
	ld.global.f64 	%fd318, [%rd26];
	sub.f64 	%fd319, %fd301, %fd318;
	mul.f64 	%fd320, %fd2, %fd319;
	ld.global.f64 	%fd321, [%rd27];
	sub.f64 	%fd322, %fd305, %fd321;
	mul.f64 	%fd323, %fd322, %fd322;
	fma.rn.f64 	%fd324, %fd319, %fd319, %fd323;
	ld.global.f64 	%fd325, [%rd28];
	sub.f64 	%fd326, %fd310, %fd325;
	fma.rn.f64 	%fd327, %fd326, %fd326, %fd324;
	sqrt.rn.f64 	%fd328, %fd327;
	mul.f64 	%fd329, %fd328, %fd328;
	mul.f64 	%fd330, %fd329, %fd328;
	div.rn.f64 	%fd331, %fd320, %fd330;
	sub.f64 	%fd332, %fd317, %fd331;
	st.global.f64 	[%rd29], %fd332;
	ld.global.f64 	%fd333, [%rd22];
	ld.global.f64 	%fd334, [%rd23];
	sub.f64 	%fd335, %fd333, %fd334;
	mul.f64 	%fd336, %fd1, %fd335;
	ld.global.f64 	%fd337, [%rd20];
	ld.global.f64 	%fd338, [%rd21];
	sub.f64 	%fd339, %fd337, %fd338;
	mul.f64 	%fd340, %fd335, %fd335;
	fma.rn.f64 	%fd341, %fd339, %fd339, %fd340;
	ld.global.f64 	%fd342, [%rd24];
	ld.global.f64 	%fd343, [%rd25];
	sub.f64 	%fd344, %fd342, %fd343;
	fma.rn.f64 	%fd345, %fd344, %fd344, %fd341;
	sqrt.rn.f64 	%fd346, %fd345;
	mul.f64 	%fd347, %fd346, %fd346;
	mul.f64 	%fd348, %fd347, %fd346;
	div.rn.f64 	%fd349, %fd336, %fd348;
	ld.global.f64 	%fd350, [%rd27];
	sub.f64 	%fd351, %fd333, %fd350;
	mul.f64 	%fd352, %fd2, %fd351;
	ld.global.f64 	%fd353, [%rd26];
	sub.f64 	%fd354, %fd337, %fd353;
	mul.f64 	%fd355, %fd351, %fd351;
	fma.rn.f64 	%fd356, %fd354, %fd354, %fd355;
	ld.global.f64 	%fd357, [%rd28];
	sub.f64 	%fd358, %fd342, %fd357;
	fma.rn.f64 	%fd359, %fd358, %fd358, %fd356;
	sqrt.rn.f64 	%fd360, %fd359;
	mul.f64 	%fd361, %fd360, %fd360;
	mul.f64 	%fd362, %fd361, %fd360;
	div.rn.f64 	%fd363, %fd352, %fd362;
	sub.f64 	%fd364, %fd349, %fd363;
	st.global.f64 	[%rd30], %fd364;
	ld.global.f64 	%fd365, [%rd24];
	ld.global.f64 	%fd366, [%rd25];
	sub.f64 	%fd367, %fd365, %fd366;
	mul.f64 	%fd368, %fd1, %fd367;
	ld.global.f64 	%fd369, [%rd20];
	ld.global.f64 	%fd370, [%rd21];
	sub.f64 	%fd371, %fd369, %fd370;
	ld.global.f64 	%fd372, [%rd22];
	ld.global.f64 	%fd373, [%rd23];
	sub.f64 	%fd374, %fd372, %fd373;
	mul.f64 	%fd375, %fd374, %fd374;
	fma.rn.f64 	%fd376, %fd371, %fd371, %fd375;
	fma.rn.f64 	%fd377, %fd367, %fd367, %fd376;
	sqrt.rn.f64 	%fd378, %fd377;
	mul.f64 	%fd379, %fd378, %fd378;
	mul.f64 	%fd380, %fd379, %fd378;
	div.rn.f64 	%fd381, %fd368, %fd380;
	ld.global.f64 	%fd382, [%rd28];
	sub.f64 	%fd383, %fd365, %fd382;
	mul.f64 	%fd384, %fd2, %fd383;
	ld.global.f64 	%fd385, [%rd26];
	sub.f64 	%fd386, %fd369, %fd385;
	ld.global.f64 	%fd387, [%rd27];
	sub.f64 	%fd388, %fd372, %fd387;
	mul.f64 	%fd389, %fd388, %fd388;
	fma.rn.f64 	%fd390, %fd386, %fd386, %fd389;
	fma.rn.f64 	%fd391, %fd383, %fd383, %fd390;
	sqrt.rn.f64 	%fd392, %fd391;
	mul.f64 	%fd393, %fd392, %fd392;
	mul.f64 	%fd394, %fd393, %fd392;
	div.rn.f64 	%fd395, %fd384, %fd394;
	sub.f64 	%fd396, %fd381, %fd395;
	st.global.f64 	[%rd31], %fd396;
	ld.global.f64 	%fd397, [%rd21];
	ld.global.f64 	%fd398, [%rd26];
	sub.f64 	%fd399, %fd397, %fd398;
	mul.f64 	%fd400, %fd3, %fd399;
	ld.global.f64 	%fd401, [%rd23];
	ld.global.f64 	%fd402, [%rd27];
	sub.f64 	%fd403, %fd401, %fd402;
	mul.f64 	%fd404, %fd403, %fd403;
	fma.rn.f64 	%fd405, %fd399, %fd399, %fd404;
	ld.global.f64 	%fd406, [%rd25];
	ld.global.f64 	%fd407, [%rd28];
	sub.f64 	%fd408, %fd406, %fd407;
	fma.rn.f64 	%fd409, %fd408, %fd408, %fd405;
	sqrt.rn.f64 	%fd410, %fd409;
	mul.f64 	%fd411, %fd410, %fd410;
	mul.f64 	%fd412, %fd411, %fd410;
	div.rn.f64 	%fd413, %fd400, %fd412;
	ld.global.f64 	%fd414, [%rd20];
	sub.f64 	%fd415, %fd397, %fd414;
	mul.f64 	%fd416, %fd4, %fd415;
	ld.global.f64 	%fd417, [%rd22];
	sub.f64 	%fd418, %fd401, %fd417;
	mul.f64 	%fd419, %fd418, %fd418;
	fma.rn.f64 	%fd420, %fd415, %fd415, %fd419;
	ld.global.f64 	%fd421, [%rd24];
	sub.f64 	%fd422, %fd406, %fd421;
	fma.rn.f64 	%fd423, %fd422, %fd422, %fd420;
	sqrt.rn.f64 	%fd424, %fd423;
	mul.f64 	%fd425, %fd424, %fd424;
	mul.f64 	%fd426, %fd425, %fd424;
	div.rn.f64 	%fd427, %fd416, %fd426;
	sub.f64 	%fd428, %fd413, %fd427;
	st.global.f64 	[%rd32], %fd428;
	ld.global.f64 	%fd429, [%rd23];
	ld.global.f64 	%fd430, [%rd27];
	sub.f64 	%fd431, %fd429, %fd430;
	mul.f64 	%fd432, %fd3, %fd431;
	ld.global.f64 	%fd433, [%rd21];
	ld.global.f64 	%fd434, [%rd26];
	sub.f64 	%fd435, %fd433, %fd434;
	mul.f64 	%fd436, %fd431, %fd431;
	fma.rn.f64 	%fd437, %fd435, %fd435, %fd436;
	ld.global.f64 	%fd438, [%rd25];
	ld.global.f64 	%fd439, [%rd28];
	sub.f64 	%fd440, %fd438, %fd439;
	fma.rn.f64 	%fd441, %fd440, %fd440, %fd437;
	sqrt.rn.f64 	%fd442, %fd441;
	mul.f64 	%fd443, %fd442, %fd442;
	mul.f64 	%fd444, %fd443, %fd442;
	div.rn.f64 	%fd445, %fd432, %fd444;
	ld.global.f64 	%fd446, [%rd22];
	sub.f64 	%fd447, %fd429, %fd446;
	mul.f64 	%fd448, %fd4, %fd447;
	ld.global.f64 	%fd449, [%rd20];
	sub.f64 	%fd450, %fd433, %fd449;
	mul.f64 	%fd451, %fd447, %fd447;
	fma.rn.f64 	%fd452, %fd450, %fd450, %fd451;
	ld.global.f64 	%fd453, [%rd24];
	sub.f64 	%fd454, %fd438, %fd453;
	fma.rn.f64 	%fd455, %fd454, %fd454, %fd452;
	sqrt.rn.f64 	%fd456, %fd455;
	mul.f64 	%fd457, %fd456, %fd456;
	mul.f64 	%fd458, %fd457, %fd456;
	div.rn.f64 	%fd459, %fd448, %fd458;
	sub.f64 	%fd460, %fd445, %fd459;
	st.global.f64 	[%rd33], %fd460;
	ld.global.f64 	%fd461, [%rd25];
	ld.global.f64 	%fd462, [%rd28];
	sub.f64 	%fd463, %fd461, %fd462;
	mul.f64 	%fd464, %fd3, %fd463;
	ld.global.f64 	%fd465, [%rd21];
	ld.global.f64 	%fd466, [%rd26];
	sub.f64 	%fd467, %fd465, %fd466;
	ld.global.f64 	%fd468, [%rd23];
	ld.global.f64 	%fd469, [%rd27];
	sub.f64 	%fd470, %fd468, %fd469;
	mul.f64 	%fd471, %fd470, %fd470;
	fma.rn.f64 	%fd472, %fd467, %fd467, %fd471;
	fma.rn.f64 	%fd473, %fd463, %fd463, %fd472;
	sqrt.rn.f64 	%fd474, %fd473;
	mul.f64 	%fd475, %fd474, %fd474;
	mul.f64 	%fd476, %fd475, %fd474;
	div.rn.f64 	%fd477, %fd464, %fd476;
	ld.global.f64 	%fd478, [%rd24];
	sub.f64 	%fd479, %fd461, %fd478;
	mul.f64 	%fd480, %fd4, %fd479;
	ld.global.f64 	%fd481, [%rd20];
	sub.f64 	%fd482, %fd465, %fd481;
	ld.global.f64 	%fd483, [%rd22];
	sub.f64 	%fd484, %fd468, %fd483;
	mul.f64 	%fd485, %fd484, %fd484;
	fma.rn.f64 	%fd486, %fd482, %fd482, %fd485;
	fma.rn.f64 	%fd487, %fd479, %fd479, %fd486;
	sqrt.rn.f64 	%fd488, %fd487;
	mul.f64 	%fd489, %fd488, %fd488;
	mul.f64 	%fd490, %fd489, %fd488;
	div.rn.f64 	%fd491, %fd480, %fd490;
	sub.f64 	%fd492, %fd477, %fd491;
	st.global.f64 	[%rd34], %fd492;
	ld.global.f64 	%fd493, [%rd26];
	ld.global.f64 	%fd494, [%rd20];
	sub.f64 	%fd495, %fd493, %fd494;
	mul.f64 	%fd496, %fd5, %fd495;
	ld.global.f64 	%fd497, [%rd27];
	ld.global.f64 	%fd498, [%rd22];
	sub.f64 	%fd499, %fd497, %fd498;
	mul.f64 	%fd500, %fd499, %fd499;
	fma.rn.f64 	%fd501, %fd495, %fd495, %fd500;
	ld.global.f64 	%fd502, [%rd28];
	ld.global.f64 	%fd503, [%rd24];
	sub.f64 	%fd504, %fd502, %fd503;
	fma.rn.f64 	%fd505, %fd504, %fd504, %fd501;
	sqrt.rn.f64 	%fd506, %fd505;
	mul.f64 	%fd507, %fd506, %fd506;
	mul.f64 	%fd508, %fd507, %fd506;
	div.rn.f64 	%fd509, %fd496, %fd508;
	ld.global.f64 	%fd510, [%rd21];
	sub.f64 	%fd511, %fd493, %fd510;
	mul.f64 	%fd512, %fd6, %fd511;
	ld.global.f64 	%fd513, [%rd23];
	sub.f64 	%fd514, %fd497, %fd513;
	mul.f64 	%fd515, %fd514, %fd514;
	fma.rn.f64 	%fd516, %fd511, %fd511, %fd515;
	ld.global.f64 	%fd517, [%rd25];
	sub.f64 	%fd518, %fd502, %fd517;
	fma.rn.f64 	%fd519, %fd518, %fd518, %fd516;
	sqrt.rn.f64 	%fd520, %fd519;
	mul.f64 	%fd521, %fd520, %fd520;
	mul.f64 	%fd522, %fd521, %fd520;
	div.rn.f64 	%fd523, %fd512, %fd522;
	sub.f64 	%fd524, %fd509, %fd523;
	st.global.f64 	[%rd35], %fd524;
	ld.global.f64 	%fd525, [%rd27];
	ld.global.f64 	%fd526, [%rd22];
	sub.f64 	%fd527, %fd525, %fd526;
	mul.f64 	%fd528, %fd5, %fd527;
	ld.global.f64 	%fd529, [%rd26];
	ld.global.f64 	%fd530, [%rd20];
	sub.f64 	%fd531, %fd529, %fd530;
	mul.f64 	%fd532, %fd527, %fd527;
	fma.rn.f64 	%fd533, %fd531, %fd531, %fd532;
	ld.global.f64 	%fd534, [%rd28];
	ld.global.f64 	%fd535, [%rd24];
	sub.f64 	%fd536, %fd534, %fd535;
	fma.rn.f64 	%fd537, %fd536, %fd536, %fd533;
	sqrt.rn.f64 	%fd538, %fd537;
	mul.f64 	%fd539, %fd538, %fd538;
	mul.f64 	%fd540, %fd539, %fd538;
	div.rn.f64 	%fd541, %fd528, %fd540;
	ld.global.f64 	%fd542, [%rd23];
	sub.f64 	%fd543, %fd525, %fd542;
	mul.f64 	%fd544, %fd6, %fd543;
	ld.global.f64 	%fd545, [%rd21];
	sub.f64 	%fd546, %fd529, %fd545;
	mul.f64 	%fd547, %fd543, %fd543;
	fma.rn.f64 	%fd548, %fd546, %fd546, %fd547;
	ld.global.f64 	%fd549, [%rd25];
	sub.f64 	%fd550, %fd534, %fd549;
	fma.rn.f64 	%fd551, %fd550, %fd550, %fd548;
	sqrt.rn.f64 	%fd552, %fd551;
	mul.f64 	%fd553, %fd552, %fd552;
	mul.f64 	%fd554, %fd553, %fd552;
	div.rn.f64 	%fd555, %fd544, %fd554;
	sub.f64 	%fd556, %fd541, %fd555;
	st.global.f64 	[%rd36], %fd556;
	ld.global.f64 	%fd557, [%rd28];
	ld.global.f64 	%fd558, [%rd24];
	sub.f64 	%fd559, %fd557, %fd558;
	mul.f64 	%fd560, %fd5, %fd559;
	ld.global.f64 	%fd561, [%rd26];
	ld.global.f64 	%fd562, [%rd20];
	sub.f64 	%fd563, %fd561, %fd562;
	ld.global.f64 	%fd564, [%rd27];
	ld.global.f64 	%fd565, [%rd22];
	sub.f64 	%fd566, %fd564, %fd565;
	mul.f64 	%fd567, %fd566, %fd566;
	fma.rn.f64 	%fd568, %fd563, %fd563, %fd567;
	fma.rn.f64 	%fd569, %fd559, %fd559, %fd568;
	sqrt.rn.f64 	%fd570, %fd569;
	mul.f64 	%fd571, %fd570, %fd570;
	mul.f64 	%fd572, %fd571, %fd570;
	div.rn.f64 	%fd573, %fd560, %fd572;
	ld.global.f64 	%fd574, [%rd25];
	sub.f64 	%fd575, %fd557, %fd574;
	mul.f64 	%fd576, %fd6, %fd575;
	ld.global.f64 	%fd577, [%rd21];
	sub.f64 	%fd578, %fd561, %fd577;
	ld.global.f64 	%fd579, [%rd23];
	sub.f64 	%fd580, %fd564, %fd579;
	mul.f64 	%fd581, %fd580, %fd580;
	fma.rn.f64 	%fd582, %fd578, %fd578, %fd581;
	fma.rn.f64 	%fd583, %fd575, %fd575, %fd582;
	sqrt.rn.f64 	%fd584, %fd583;
	mul.f64 	%fd585, %fd584, %fd584;
	mul.f64 	%fd586, %fd585, %fd584;
	div.rn.f64 	%fd587, %fd576, %fd586;
	sub.f64 	%fd588, %fd573, %fd587;
	st.global.f64 	[%rd37], %fd588;
	ld.global.f64 	%fd589, [%rd2];
	ld.global.f64 	%fd590, [%rd20];
	sub.f64 	%fd591, %fd589, %fd590;
	ld.global.f64 	%fd592, [%rd4];
	ld.global.f64 	%fd593, [%rd22];
	sub.f64 	%fd594, %fd592, %fd593;
	mul.f64 	%fd595, %fd594, %fd594;
	fma.rn.f64 	%fd596, %fd591, %fd591, %fd595;
	ld.global.f64 	%fd597, [%rd6];
	ld.global.f64 	%fd598, [%rd24];
	sub.f64 	%fd599, %fd597, %fd598;
	fma.rn.f64 	%fd600, %fd599, %fd599, %fd596;
	setp.le.f64 	%p4, %fd600, %fd7;
	selp.u16 	%rs2, 1, 0, %p4;
	st.global.u8 	[%rd38], %rs2;
	ld.global.u8 	%rs3, [%rd1];
	and.b16  	%rs4, %rs3, %rs2;
	st.global.u8 	[%rd1], %rs4;
	setp.eq.s16 	%p5, %rs4, 0;
	@%p5 bra 	$L__BB0_6;
	ld.global.u32 	%r10, [%rd39];
	add.s32 	%r11, %r10, 1;
	st.global.u32 	[%rd39], %r11;
$L__BB0_6:
	ld.global.f64 	%fd601, [%rd40];
	ld.global.f64 	%fd602, [%rd11];
	fma.rn.f64 	%fd603, %fd8, %fd602, %fd601;
	st.global.f64 	[%rd41], %fd603;
	ld.global.f64 	%fd604, [%rd42];
	ld.global.f64 	%fd605, [%rd12];
	fma.rn.f64 	%fd606, %fd8, %fd605, %fd604;
	st.global.f64 	[%rd43], %fd606;
	ld.global.f64 	%fd607, [%rd44];
	ld.global.f64 	%fd608, [%rd13];
	fma.rn.f64 	%fd609, %fd8, %fd608, %fd607;
	st.global.f64 	[%rd45], %fd609;
	ld.global.f64 	%fd610, [%rd46];
	ld.global.f64 	%fd611, [%rd14];
	fma.rn.f64 	%fd612, %fd8, %fd611, %fd610;
	st.global.f64 	[%rd47], %fd612;
	ld.global.f64 	%fd613, [%rd48];
	ld.global.f64 	%fd614, [%rd15];
	fma.rn.f64 	%fd615, %fd8, %fd614, %fd613;
	st.global.f64 	[%rd49], %fd615;
	ld.global.f64 	%fd616, [%rd50];
	ld.global.f64 	%fd617, [%rd16];
	fma.rn.f64 	%fd618, %fd8, %fd617, %fd616;
	st.global.f64 	[%rd51], %fd618;
	ld.global.f64 	%fd619, [%rd52];
	ld.global.f64 	%fd620, [%rd17];
	fma.rn.f64 	%fd621, %fd8, %fd620, %fd619;
	st.global.f64 	[%rd53], %fd621;
	ld.global.f64 	%fd622, [%rd54];
	ld.global.f64 	%fd623, [%rd18];
	fma.rn.f64 	%fd624, %fd8, %fd623, %fd622;
	st.global.f64 	[%rd55], %fd624;
	ld.global.f64 	%fd625, [%rd56];
	ld.global.f64 	%fd626, [%rd19];
	fma.rn.f64 	%fd627, %fd8, %fd626, %fd625;
	st.global.f64 	[%rd57], %fd627;
	ld.global.f64 	%fd628, [%rd58];
	ld.global.f64 	%fd629, [%rd29];
	fma.rn.f64 	%fd630, %fd8, %fd629, %fd628;
	st.global.f64 	[%rd59], %fd630;
	ld.global.f64 	%fd631, [%rd60];
	ld.global.f64 	%fd632, [%rd30];
	fma.rn.f64 	%fd633, %fd8, %fd632, %fd631;
	st.global.f64 	[%rd61], %fd633;
	ld.global.f64 	%fd634, [%rd62];
	ld.global.f64 	%fd635, [%rd31];
	fma.rn.f64 	%fd636, %fd8, %fd635, %fd634;
	st.global.f64 	[%rd63], %fd636;
	ld.global.f64 	%fd637, [%rd64];
	ld.global.f64 	%fd638, [%rd32];
	fma.rn.f64 	%fd639, %fd8, %fd638, %fd637;
	st.global.f64 	[%rd65], %fd639;
	ld.global.f64 	%fd640, [%rd66];
	ld.global.f64 	%fd641, [%rd33];
	fma.rn.f64 	%fd642, %fd8, %fd641, %fd640;
	st.global.f64 	[%rd67], %fd642;
	ld.global.f64 	%fd643, [%rd68];
	ld.global.f64 	%fd644, [%rd34];
	fma.rn.f64 	%fd645, %fd8, %fd644, %fd643;
	st.global.f64 	[%rd69], %fd645;
	ld.global.f64 	%fd646, [%rd70];
	ld.global.f64 	%fd647, [%rd35];
	fma.rn.f64 	%fd648, %fd8, %fd647, %fd646;
	st.global.f64 	[%rd71], %fd648;
	ld.global.f64 	%fd649, [%rd72];
	ld.global.f64 	%fd650, [%rd36];
	fma.rn.f64 	%fd651, %fd8, %fd650, %fd649;
	st.global.f64 	[%rd73], %fd651;
	ld.global.f64 	%fd652, [%rd74];
	ld.global.f64 	%fd653, [%rd37];
	fma.rn.f64 	%fd654, %fd8, %fd653, %fd652;
	st.global.f64 	[%rd75], %fd654;
	ld.global.f64 	%fd655, [%rd2];
	ld.global.f64 	%fd656, [%rd40];
	fma.rn.f64 	%fd657, %fd8, %fd656, %fd655;
	st.global.f64 	[%rd2], %fd657;
	ld.global.f64 	%fd658, [%rd4];
	ld.global.f64 	%fd659, [%rd42];
	fma.rn.f64 	%fd660, %fd8, %fd659, %fd658;
	st.global.f64 	[%rd4], %fd660;
	ld.global.f64 	%fd661, [%rd6];
	ld.global.f64 	%fd662, [%rd44];
	fma.rn.f64 	%fd663, %fd8, %fd662, %fd661;
	st.global.f64 	[%rd6], %fd663;
	ld.global.f64 	%fd664, [%rd3];
	ld.global.f64 	%fd665, [%rd46];
	fma.rn.f64 	%fd666, %fd8, %fd665, %fd664;
	st.global.f64 	[%rd3], %fd666;
	ld.global.f64 	%fd667, [%rd5];
	ld.global.f64 	%fd668, [%rd48];
	fma.rn.f64 	%fd669, %fd8, %fd668, %fd667;
	st.global.f64 	[%rd5], %fd669;
	ld.global.f64 	%fd670, [%rd7];
	ld.global.f64 	%fd671, [%rd50];
	fma.rn.f64 	%fd672, %fd8, %fd671, %fd670;
	st.global.f64 	[%rd7], %fd672;
	ld.global.f64 	%fd673, [%rd8];
	ld.global.f64 	%fd674, [%rd52];
	fma.rn.f64 	%fd675, %fd8, %fd674, %fd673;
	st.global.f64 	[%rd8], %fd675;
	ld.global.f64 	%fd676, [%rd9];
	ld.global.f64 	%fd677, [%rd54];
	fma.rn.f64 	%fd678, %fd8, %fd677, %fd676;
	st.global.f64 	[%rd9], %fd678;
	ld.global.f64 	%fd679, [%rd10];
	ld.global.f64 	%fd680, [%rd56];
	fma.rn.f64 	%fd681, %fd8, %fd680, %fd679;
	st.global.f64 	[%rd10], %fd681;
	ld.global.f64 	%fd682, [%rd20];
	ld.global.f64 	%fd683, [%rd58];
	fma.rn.f64 	%fd684, %fd8, %fd683, %fd682;
	st.global.f64 	[%rd20], %fd684;
	ld.global.f64 	%fd685, [%rd22];
	ld.global.f64 	%fd686, [%rd60];
	fma.rn.f64 	%fd687, %fd8, %fd686, %fd685;
	st.global.f64 	[%rd22], %fd687;
	ld.global.f64 	%fd688, [%rd24];
	ld.global.f64 	%fd689, [%rd62];
	fma.rn.f64 	%fd690, %fd8, %fd689, %fd688;
	st.global.f64 	[%rd24], %fd690;
	ld.global.f64 	%fd691, [%rd21];
	ld.global.f64 	%fd692, [%rd64];
	fma.rn.f64 	%fd693, %fd8, %fd692, %fd691;
	st.global.f64 	[%rd21], %fd693;
	ld.global.f64 	%fd694, [%rd23];
	ld.global.f64 	%fd695, [%rd66];
	fma.rn.f64 	%fd696, %fd8, %fd695, %fd694;
	st.global.f64 	[%rd23], %fd696;
	ld.global.f64 	%fd697, [%rd25];
	ld.global.f64 	%fd698, [%rd68];
	fma.rn.f64 	%fd699, %fd8, %fd698, %fd697;
	st.global.f64 	[%rd25], %fd699;
	ld.global.f64 	%fd700, [%rd26];
	ld.global.f64 	%fd701, [%rd70];
	fma.rn.f64 	%fd702, %fd8, %fd701, %fd700;
	st.global.f64 	[%rd26], %fd702;
	ld.global.f64 	%fd703, [%rd27];
	ld.global.f64 	%fd704, [%rd72];
	fma.rn.f64 	%fd705, %fd8, %fd704, %fd703;
	st.global.f64 	[%rd27], %fd705;
	ld.global.f64 	%fd706, [%rd28];
	ld.global.f64 	%fd707, [%rd74];
	fma.rn.f64 	%fd708, %fd8, %fd707, %fd706;
	st.global.f64 	[%rd28], %fd708;
	ld.global.f64 	%fd709, [%rd41];
	st.global.f64 	[%rd40], %fd709;
	ld.global.f64 	%fd710, [%rd43];
	st.global.f64 	[%rd42], %fd710;
	ld.global.f64 	%fd711, [%rd45];
	st.global.f64 	[%rd44], %fd711;
	ld.global.f64 	%fd712, [%rd47];
	st.global.f64 	[%rd46], %fd712;
	ld.global.f64 	%fd713, [%rd49];
	st.global.f64 	[%rd48], %fd713;
	ld.global.f64 	%fd714, [%rd51];
	st.global.f64 	[%rd50], %fd714;
	ld.global.f64 	%fd715, [%rd53];
	st.global.f64 	[%rd52], %fd715;
	ld.global.f64 	%fd716, [%rd55];
	st.global.f64 	[%rd54], %fd716;
	ld.global.f64 	%fd717, [%rd57];
	st.global.f64 	[%rd56], %fd717;
	ld.global.f64 	%fd718, [%rd59];
	st.global.f64 	[%rd58], %fd718;
	ld.global.f64 	%fd719, [%rd61];
	st.global.f64 	[%rd60], %fd719;
	ld.global.f64 	%fd720, [%rd63];
	st.global.f64 	[%rd62], %fd720;
	ld.global.f64 	%fd721, [%rd65];
	st.global.f64 	[%rd64], %fd721;
	ld.global.f64 	%fd722, [%rd67];
	st.global.f64 	[%rd66], %fd722;
	ld.global.f64 	%fd723, [%rd69];
	st.global.f64 	[%rd68], %fd723;
	ld.global.f64 	%fd724, [%rd71];
	st.global.f64 	[%rd70], %fd724;
	ld.global.f64 	%fd725, [%rd73];
	st.global.f64 	[%rd72], %fd725;
	ld.global.f64 	%fd726, [%rd75];
	st.global.f64 	[%rd74], %fd726;
$L__BB0_7:
	add.s32 	%r13, %r13, 1;
	setp.ne.s32 	%p6, %r13, 0;
	@%p6 bra 	$L__BB0_2;
$L__BB0_8:
	ret;

}


// ===== COMPILED SASS (sm_100) =====

	.target	sm_100

	.elftype	@"ET_EXEC"


//--------------------- .note.nv.tkinfo           --------------------------
	.section	.note.nv.tkinfo,"",@"SHT_NOTE"
	.sectionflags	@"SHF_NOTE_NV_TKINFO"
	.tkinfo
        /*0018*/ 	.word	0x00000002
        /*0030*/ 	.string	""
        /*0030*/ 	.string	"ptxas"
        /*0030*/ 	.string	"Cuda compilation tools, release 13.0, V13.0.88"
        /*0030*/ 	.string	"Build cuda_13.0.r13.0/compiler.36424714_0"
        /*0030*/ 	.string	"-arch sm_100 -m 64 "



//--------------------- .note.nv.cuinfo           --------------------------
	.section	.note.nv.cuinfo,"",@"SHT_NOTE"
	.sectionflags	@"SHF_NOTE_NV_CUINFO"
        /*0018*/ 	.short	0x0002
        /*001a*/ 	.short	0x0064
        /*001c*/ 	.short	0x0082
	.zero		2


//--------------------- .nv.info                  --------------------------
	.section	.nv.info,"",@"SHT_CUDA_INFO"
	.align	4


	//----- nvinfo : EIATTR_REGCOUNT
	.align		4
        /*0000*/ 	.byte	0x04, 0x2f
        /*0002*/ 	.short	(.L_1 - .L_0)
	.align		4
.L_0:
        /*0004*/ 	.word	index@(_Z10divergenceiidPbS_PiddddPdS1_S1_S1_S1_S1_S1_S1_S1_S1_S1_S1_S1_S1_S1_S1_S1_S1_S1_S1_S1_S1_S1_S1_S1_S1_S1_S1_S1_S1_S1_S1_S1_S1_S1_S1_S1_S1_S1_S1_S1_S1_S1_S1_S1_S1_S1_S1_S1_S1_S1_S1_S1_S1_S1_S1_S1_S1_S1_S1_S1_S1_S1_S1_S1_S1_S1_S1_S1_S1_S1_S1_)
        /*0008*/ 	.word	0x000000c6


	//----- nvinfo : EIATTR_FRAME_SIZE
	.align		4
.L_1:
        /*000c*/ 	.byte	0x04, 0x11
        /*000e*/ 	.short	(.L_3 - .L_2)
	.align		4
.L_2:
        /*0010*/ 	.word	index@($__internal_1_$__cuda_sm20_dsqrt_rn_f64_mediumpath_v1)
        /*0014*/ 	.word	0x00000000


	//----- nvinfo : EIATTR_FRAME_SIZE
	.align		4
.L_3:
        /*0018*/ 	.byte	0x04, 0x11
        /*001a*/ 	.short	(.L_5 - .L_4)
	.align		4
.L_4:
        /*001c*/ 	.word	index@($__internal_0_$__cuda_sm20_div_rn_f64_full)
        /*0020*/ 	.word	0x00000000


	//----- nvinfo : EIATTR_FRAME_SIZE
	.align		4
.L_5:
        /*0024*/ 	.byte	0x04, 0x11
        /*0026*/ 	.short	(.L_7 - .L_6)
	.align		4
.L_6:
        /*0028*/ 	.word	index@(_Z10divergenceiidPbS_PiddddPdS1_S1_S1_S1_S1_S1_S1_S1_S1_S1_S1_S1_S1_S1_S1_S1_S1_S1_S1_S1_S1_S1_S1_S1_S1_S1_S1_S1_S1_S1_S1_S1_S1_S1_S1_S1_S1_S1_S1_S1_S1_S1_S1_S1_S1_S1_S1_S1_S1_S1_S1_S1_S1_S1_S1_S1_S1_S1_S1_S1_S1_S1_S1_S1_S1_S1_S1_S1_S1_S1_S1_)
        /*002c*/ 	.word	0x00000000


	//----- nvinfo : EIATTR_MIN_STACK_SIZE
	.align		4
.L_7:
        /*0030*/ 	.byte	0x04, 0x12
        /*0032*/ 	.short	(.L_9 - .L_8)
	.align		4
.L_8:
        /*0034*/ 	.word	index@(_Z10divergenceiidPbS_PiddddPdS1_S1_S1_S1_S1_S1_S1_S1_S1_S1_S1_S1_S1_S1_S1_S1_S1_S1_S1_S1_S1_S1_S1_S1_S1_S1_S1_S1_S1_S1_S1_S1_S1_S1_S1_S1_S1_S1_S1_S1_S1_S1_S1_S1_S1_S1_S1_S1_S1_S1_S1_S1_S1_S1_S1_S1_S1_S1_S1_S1_S1_S1_S1_S1_S1_S1_S1_S1_S1_S1_S1_)
        /*0038*/ 	.word	0x00000000
.L_9:


//--------------------- .nv.compat                --------------------------
	.section	.nv.compat,"",@"SHT_CUDA_COMPAT_INFO"
	.align	4
        /*0000*/ 	.byte	0x02, 0x09, 0x00, 0x00, 0x02, 0x02, 0x01, 0x00, 0x02, 0x05, 0x05, 0x00, 0x03, 0x07, 0x01, 0x01
        /*0010*/ 	.byte	0x02, 0x03, 0x00, 0x00, 0x02, 0x06, 0x01, 0x00, 0x04, 0x0b, 0x08, 0x00, 0x01, 0x00, 0x00, 0x00
        /*0020*/ 	.byte	0x00, 0x00, 0x00, 0x00


//--------------------- .nv.info._Z10divergenceiidPbS_PiddddPdS1_S1_S1_S1_S1_S1_S1_S1_S1_S1_S1_S1_S1_S1_S1_S1_S1_S1_S1_S1_S1_S1_S1_S1_S1_S1_S1_S1_S1_S1_S1_S1_S1_S1_S1_S1_S1_S1_S1_S1_S1_S1_S1_S1_S1_S1_S1_S1_S1_S1_S1_S1_S1_S1_S1_S1_S1_S1_S1_S1_S1_S1_S1_S1_S1_S1_S1_S1_S1_S1_S1_ --------------------------
	.section	.nv.info._Z10divergenceiidPbS_PiddddPdS1_S1_S1_S1_S1_S1_S1_S1_S1_S1_S1_S1_S1_S1_S1_S1_S1_S1_S1_S1_S1_S1_S1_S1_S1_S1_S1_S1_S1_S1_S1_S1_S1_S1_S1_S1_S1_S1_S1_S1_S1_S1_S1_S1_S1_S1_S1_S1_S1_S1_S1_S1_S1_S1_S1_S1_S1_S1_S1_S1_S1_S1_S1_S1_S1_S1_S1_S1_S1_S1_S1_,"",@"SHT_CUDA_INFO"
	.sectionflags	@""
	.align	4


	//----- nvinfo : EIATTR_CUDA_API_VERSION
	.align		4
        /*0000*/ 	.byte	0x04, 0x37
        /*0002*/ 	.short	(.L_11 - .L_10)
.L_10:
        /*0004*/ 	.word	0x00000082


	//----- nvinfo : EIATTR_KPARAM_INFO
	.align		4
.L_11:
        /*0008*/ 	.byte	0x04, 0x17
        /*000a*/ 	.short	(.L_13 - .L_12)
.L_12:
        /*000c*/ 	.word	0x00000000
        /*0010*/ 	.short	0x0051
        /*0012*/ 	.short	0x0280
        /*0014*/ 	.byte	0x00, 0xf5, 0x21, 0x00


	//----- nvinfo : EIATTR_KPARAM_INFO
	.align		4
.L_13:
        /*0018*/ 	.byte	0x04, 0x17
        /*001a*/ 	.short	(.L_15 - .L_14)
.L_14:
        /*001c*/ 	.word	0x00000000
        /*0020*/ 	.short	0x0050
        /*0022*/ 	.short	0x0278
        /*0024*/ 	.byte	0x00, 0xf5, 0x21, 0x00


	//----- nvinfo : EIATTR_KPARAM_INFO
	.align		4
.L_15:
        /*0028*/ 	.byte	0x04, 0x17
        /*002a*/ 	.short	(.L_17 - .L_16)
.L_16:
        /*002c*/ 	.word	0x00000000
        /*0030*/ 	.short	0x004f
        /*0032*/ 	.short	0x0270
        /*0034*/ 	.byte	0x00, 0xf5, 0x21, 0x00


	//----- nvinfo : EIATTR_KPARAM_INFO
	.align		4
.L_17:
        /*0038*/ 	.byte	0x04, 0x17
        /*003a*/ 	.short	(.L_19 - .L_18)
.L_18:
        /*003c*/ 	.word	0x00000000
        /*0040*/ 	.short	0x004e
        /*0042*/ 	.short	0x0268
        /*0044*/ 	.byte	0x00, 0xf5, 0x21, 0x00


	//----- nvinfo : EIATTR_KPARAM_INFO
	.align		4
.L_19:
        /*0048*/ 	.byte	0x04, 0x17
        /*004a*/ 	.short	(.L_21 - .L_20)
.L_20:
        /*004c*/ 	.word	0x00000000
        /*0050*/ 	.short	0x004d
        /*0052*/ 	.short	0x0260
        /*0054*/ 	.byte	0x00, 0xf5, 0x21, 0x00


	//----- nvinfo : EIATTR_KPARAM_INFO
	.align		4
.L_21:
        /*0058*/ 	.byte	0x04, 0x17
        /*005a*/ 	.short	(.L_23 - .L_22)
.L_22:
        /*005c*/ 	.word	0x00000000
        /*0060*/ 	.short	0x004c
        /*0062*/ 	.short	0x0258
        /*0064*/ 	.byte	0x00, 0xf5, 0x21, 0x00


	//----- nvinfo : EIATTR_KPARAM_INFO
	.align		4
.L_23:
        /*0068*/ 	.byte	0x04, 0x17
        /*006a*/ 	.short	(.L_25 - .L_24)
.L_24:
        /*006c*/ 	.word	0x00000000
        /*0070*/ 	.short	0x004b
        /*0072*/ 	.short	0x0250
        /*0074*/ 	.byte	0x00, 0xf5, 0x21, 0x00


	//----- nvinfo : EIATTR_KPARAM_INFO
	.align		4
.L_25:
        /*0078*/ 	.byte	0x04, 0x17
        /*007a*/ 	.short	(.L_27 - .L_26)
.L_26:
        /*007c*/ 	.word	0x00000000
        /*0080*/ 	.short	0x004a
        /*0082*/ 	.short	0x0248
        /*0084*/ 	.byte	0x00, 0xf5, 0x21, 0x00


	//----- nvinfo : EIATTR_KPARAM_INFO
	.align		4
.L_27:
        /*0088*/ 	.byte	0x04, 0x17
        /*008a*/ 	.short	(.L_29 - .L_28)
.L_28:
        /*008c*/ 	.word	0x00000000
        /*0090*/ 	.short	0x0049
        /*0092*/ 	.short	0x0240
        /*0094*/ 	.byte	0x00, 0xf5, 0x21, 0x00


	//----- nvinfo : EIATTR_KPARAM_INFO
	.align		4
.L_29:
        /*0098*/ 	.byte	0x04, 0x17
        /*009a*/ 	.short	(.L_31 - .L_30)
.L_30:
        /*009c*/ 	.word	0x00000000
        /*00a0*/ 	.short	0x0048
        /*00a2*/ 	.short	0x0238
        /*00a4*/ 	.byte	0x00, 0xf5, 0x21, 0x00


	//----- nvinfo : EIATTR_KPARAM_INFO
	.align		4
.L_31:
        /*00a8*/ 	.byte	0x04, 0x17
        /*00aa*/ 	.short	(.L_33 - .L_32)
.L_32:
        /*00ac*/ 	.word	0x00000000
        /*00b0*/ 	.short	0x0047
        /*00b2*/ 	.short	0x0230
        /*00b4*/ 	.byte	0x00, 0xf5, 0x21, 0x00


	//----- nvinfo : EIATTR_KPARAM_INFO
	.align		4
.L_33:
        /*00b8*/ 	.byte	0x04, 0x17
        /*00ba*/ 	.short	(.L_35 - .L_34)
.L_34:
        /*00bc*/ 	.word	0x00000000
        /*00c0*/ 	.short	0x0046
        /*00c2*/ 	.short	0x0228
        /*00c4*/ 	.byte	0x00, 0xf5, 0x21, 0x00


	//----- nvinfo : EIATTR_KPARAM_INFO
	.align		4
.L_35:
        /*00c8*/ 	.byte	0x04, 0x17
        /*00ca*/ 	.short	(.L_37 - .L_36)
.L_36:
        /*00cc*/ 	.word	0x00000000
        /*00d0*/ 	.short	0x0045
        /*00d2*/ 	.short	0x0220
        /*00d4*/ 	.byte	0x00, 0xf5, 0x21, 0x00


	//----- nvinfo : EIATTR_KPARAM_INFO
	.align		4
.L_37:
        /*00d8*/ 	.byte	0x04, 0x17
        /*00da*/ 	.short	(.L_39 - .L_38)
.L_38:
        /*00dc*/ 	.word	0x00000000
        /*00e0*/ 	.short	0x0044
        /*00e2*/ 	.short	0x0218
        /*00e4*/ 	.byte	0x00, 0xf5, 0x21, 0x00


	//----- nvinfo : EIATTR_KPARAM_INFO
	.align		4
.L_39:
        /*00e8*/ 	.byte	0x04, 0x17
        /*00ea*/ 	.short	(.L_41 - .L_40)
.L_40:
        /*00ec*/ 	.word	0x00000000
        /*00f0*/ 	.short	0x0043
        /*00f2*/ 	.short	0x0210
        /*00f4*/ 	.byte	0x00, 0xf5, 0x21, 0x00


	//----- nvinfo : EIATTR_KPARAM_INFO
	.align		4
.L_41:
        /*00f8*/ 	.byte	0x04, 0x17
        /*00fa*/ 	.short	(.L_43 - .L_42)
.L_42:
        /*00fc*/ 	.word	0x00000000
        /*0100*/ 	.short	0x0042
        /*0102*/ 	.short	0x0208
        /*0104*/ 	.byte	0x00, 0xf5, 0x21, 0x00


	//----- nvinfo : EIATTR_KPARAM_INFO
	.align		4
.L_43:
        /*0108*/ 	.byte	0x04, 0x17
        /*010a*/ 	.short	(.L_45 - .L_44)
.L_44:
        /*010c*/ 	.word	0x00000000
        /*0110*/ 	.short	0x0041
        /*0112*/ 	.short	0x0200
        /*0114*/ 	.byte	0x00, 0xf5, 0x21, 0x00


	//----- nvinfo : EIATTR_KPARAM_INFO
	.align		4
.L_45:
        /*0118*/ 	.byte	0x04, 0x17
        /*011a*/ 	.short	(.L_47 - .L_46)
.L_46:
        /*011c*/ 	.word	0x00000000
        /*0120*/ 	.short	0x0040
        /*0122*/ 	.short	0x01f8
        /*0124*/ 	.byte	0x00, 0xf5, 0x21, 0x00


	//----- nvinfo : EIATTR_KPARAM_INFO
	.align		4
.L_47:
        /*0128*/ 	.byte	0x04, 0x17
        /*012a*/ 	.short	(.L_49 - .L_48)
.L_48:
        /*012c*/ 	.word	0x00000000
        /*0130*/ 	.short	0x003f
        /*0132*/ 	.short	0x01f0
        /*0134*/ 	.byte	0x00, 0xf5, 0x21, 0x00


	//----- nvinfo : EIATTR_KPARAM_INFO
	.align		4
.L_49:
        /*0138*/ 	.byte	0x04, 0x17
        /*013a*/ 	.short	(.L_51 - .L_50)
.L_50:
        /*013c*/ 	.word	0x00000000
        /*0140*/ 	.short	0x003e
        /*0142*/ 	.short	0x01e8
        /*0144*/ 	.byte	0x00, 0xf5, 0x21, 0x00


	//----- nvinfo : EIATTR_KPARAM_INFO
	.align		4
.L_51:
        /*0148*/ 	.byte	0x04, 0x17
        /*014a*/ 	.short	(.L_53 - .L_52)
.L_52:
        /*014c*/ 	.word	0x00000000
        /*0150*/ 	.short	0x003d
        /*0152*/ 	.short	0x01e0
        /*0154*/ 	.byte	0x00, 0xf5, 0x21, 0x00


	//----- nvinfo : EIATTR_KPARAM_INFO
	.align		4
.L_53:
        /*0158*/ 	.byte	0x04, 0x17
        /*015a*/ 	.short	(.L_55 - .L_54)
.L_54:
        /*015c*/ 	.word	0x00000000
        /*0160*/ 	.short	0x003c
        /*0162*/ 	.short	0x01d8
        /*0164*/ 	.byte	0x00, 0xf5, 0x21, 0x00


	//----- nvinfo : EIATTR_KPARAM_INFO
	.align		4
.L_55:
        /*0168*/ 	.byte	0x04, 0x17
        /*016a*/ 	.short	(.L_57 - .L_56)
.L_56:
        /*016c*/ 	.word	0x00000000
        /*0170*/ 	.short	0x003b
        /*0172*/ 	.short	0x01d0
        /*0174*/ 	.byte	0x00, 0xf5, 0x21, 0x00


	//----- nvinfo : EIATTR_KPARAM_INFO
	.align		4
.L_57:
        /*0178*/ 	.byte	0x04, 0x17
        /*017a*/ 	.short	(.L_59 - .L_58)
.L_58:
        /*017c*/ 	.word	0x00000000
        /*0180*/ 	.short	0x003a
        /*0182*/ 	.short	0x01c8
        /*0184*/ 	.byte	0x00, 0xf5, 0x21, 0x00


	//----- nvinfo : EIATTR_KPARAM_INFO
	.align		4
.L_59:
        /*0188*/ 	.byte	0x04, 0x17
        /*018a*/ 	.short	(.L_61 - .L_60)
.L_60:
        /*018c*/ 	.word	0x00000000
        /*0190*/ 	.short	0x0039
        /*0192*/ 	.short	0x01c0
        /*0194*/ 	.byte	0x00, 0xf5, 0x21, 0x00


	//----- nvinfo : EIATTR_KPARAM_INFO
	.align		4
.L_61:
        /*0198*/ 	.byte	0x04, 0x17
        /*019a*/ 	.short	(.L_63 - .L_62)
.L_62:
        /*019c*/ 	.word	0x00000000
        /*01a0*/ 	.short	0x0038
        /*01a2*/ 	.short	0x01b8
        /*01a4*/ 	.byte	0x00, 0xf5, 0x21, 0x00


	//----- nvinfo : EIATTR_KPARAM_INFO
	.align		4
.L_63:
        /*01a8*/ 	.byte	0x04, 0x17
        /*01aa*/ 	.short	(.L_65 - .L_64)
.L_64:
        /*01ac*/ 	.word	0x00000000
        /*01b0*/ 	.short	0x0037
        /*01b2*/ 	.short	0x01b0
        /*01b4*/ 	.byte	0x00, 0xf5, 0x21, 0x00


	//----- nvinfo : EIATTR_KPARAM_INFO
	.align		4
.L_65:
        /*01b8*/ 	.byte	0x04, 0x17
        /*01ba*/ 	.short	(.L_67 - .L_66)
.L_66:
        /*01bc*/ 	.word	0x00000000
        /*01c0*/ 	.short	0x0036
        /*01c2*/ 	.short	0x01a8
        /*01c4*/ 	.byte	0x00, 0xf5, 0x21, 0x00


	//----- nvinfo : EIATTR_KPARAM_INFO
	.align		4
.L_67:
        /*01c8*/ 	.byte	0x04, 0x17
        /*01ca*/ 	.short	(.L_69 - .L_68)
.L_68:
        /*01cc*/ 	.word	0x00000000
        /*01d0*/ 	.short	0x0035
        /*01d2*/ 	.short	0x01a0
        /*01d4*/ 	.byte	0x00, 0xf5, 0x21, 0x00


	//----- nvinfo : EIATTR_KPARAM_INFO
	.align		4
.L_69:
        /*01d8*/ 	.byte	0x04, 0x17
        /*01da*/ 	.short	(.L_71 - .L_70)
.L_70:
        /*01dc*/ 	.word	0x00000000
        /*01e0*/ 	.short	0x0034
        /*01e2*/ 	.short	0x0198
        /*01e4*/ 	.byte	0x00, 0xf5, 0x21, 0x00


	//----- nvinfo : EIATTR_KPARAM_INFO
	.align		4
.L_71:
        /*01e8*/ 	.byte	0x04, 0x17
        /*01ea*/ 	.short	(.L_73 - .L_72)
.L_72:
        /*01ec*/ 	.word	0x00000000
        /*01f0*/ 	.short	0x0033
        /*01f2*/ 	.short	0x0190
        /*01f4*/ 	.byte	0x00, 0xf5, 0x21, 0x00


	//----- nvinfo : EIATTR_KPARAM_INFO
	.align		4
.L_73:
        /*01f8*/ 	.byte	0x04, 0x17
        /*01fa*/ 	.short	(.L_75 - .L_74)
.L_74:
        /*01fc*/ 	.word	0x00000000
        /*0200*/ 	.short	0x0032
        /*0202*/ 	.short	0x0188
        /*0204*/ 	.byte	0x00, 0xf5, 0x21, 0x00


	//----- nvinfo : EIATTR_KPARAM_INFO
	.align		4
.L_75:
        /*0208*/ 	.byte	0x04, 0x17
        /*020a*/ 	.short	(.L_77 - .L_76)
.L_76:
        /*020c*/ 	.word	0x00000000
        /*0210*/ 	.short	0x0031
        /*0212*/ 	.short	0x0180
        /*0214*/ 	.byte	0x00, 0xf5, 0x21, 0x00


	//----- nvinfo : EIATTR_KPARAM_INFO
	.align		4
.L_77:
        /*0218*/ 	.byte	0x04, 0x17
        /*021a*/ 	.short	(.L_79 - .L_78)
.L_78:
        /*021c*/ 	.word	0x00000000
        /*0220*/ 	.short	0x0030
        /*0222*/ 	.short	0x0178
        /*0224*/ 	.byte	0x00, 0xf5, 0x21, 0x00


	//----- nvinfo : EIATTR_KPARAM_INFO
	.align		4
.L_79:
        /*0228*/ 	.byte	0x04, 0x17
        /*022a*/ 	.short	(.L_81 - .L_80)
.L_80:
        /*022c*/ 	.word	0x00000000
        /*0230*/ 	.short	0x002f
        /*0232*/ 	.short	0x0170
        /*0234*/ 	.byte	0x00, 0xf5, 0x21, 0x00


	//----- nvinfo : EIATTR_KPARAM_INFO
	.align		4
.L_81:
        /*0238*/ 	.byte	0x04, 0x17
        /*023a*/ 	.short	(.L_83 - .L_82)
.L_82:
        /*023c*/ 	.word	0x00000000
        /*0240*/ 	.short	0x002e
        /*0242*/ 	.short	0x0168
        /*0244*/ 	.byte	0x00, 0xf5, 0x21, 0x00


	//----- nvinfo : EIATTR_KPARAM_INFO
	.align		4
.L_83:
        /*0248*/ 	.byte	0x04, 0x17
        /*024a*/ 	.short	(.L_85 - .L_84)
.L_84:
        /*024c*/ 	.word	0x00000000
        /*0250*/ 	.short	0x002d
        /*0252*/ 	.short	0x0160
        /*0254*/ 	.byte	0x00, 0xf5, 0x21, 0x00


	//----- nvinfo : EIATTR_KPARAM_INFO
	.align		4
.L_85:
        /*0258*/ 	.byte	0x04, 0x17
        /*025a*/ 	.short	(.L_87 - .L_86)
.L_86:
        /*025c*/ 	.word	0x00000000
        /*0260*/ 	.short	0x002c
        /*0262*/ 	.short	0x0158
        /*0264*/ 	.byte	0x00, 0xf5, 0x21, 0x00


	//----- nvinfo : EIATTR_KPARAM_INFO
	.align		4
.L_87:
        /*0268*/ 	.byte	0x04, 0x17
        /*026a*/ 	.short	(.L_89 - .L_88)
.L_88:
        /*026c*/ 	.word	0x00000000
        /*0270*/ 	.short	0x002b
        /*0272*/ 	.short	0x0150
        /*0274*/ 	.byte	0x00, 0xf5, 0x21, 0x00


	//----- nvinfo : EIATTR_KPARAM_INFO
	.align		4
.L_89:
        /*0278*/ 	.byte	0x04, 0x17
        /*027a*/ 	.short	(.L_91 - .L_90)
.L_90:
        /*027c*/ 	.word	0x00000000
        /*0280*/ 	.short	0x002a
        /*0282*/ 	.short	0x0148
        /*0284*/ 	.byte	0x00, 0xf5, 0x21, 0x00


	//----- nvinfo : EIATTR_KPARAM_INFO
	.align		4
.L_91:
        /*0288*/ 	.byte	0x04, 0x17
        /*028a*/ 	.short	(.L_93 - .L_92)
.L_92:
        /*028c*/ 	.word	0x00000000
        /*0290*/ 	.short	0x0029
        /*0292*/ 	.short	0x0140
        /*0294*/ 	.byte	0x00, 0xf5, 0x21, 0x00


	//----- nvinfo : EIATTR_KPARAM_INFO
	.align		4
.L_93:
        /*0298*/ 	.byte	0x04, 0x17
        /*029a*/ 	.short	(.L_95 - .L_94)
.L_94:
        /*029c*/ 	.word	0x00000000
        /*02a0*/ 	.short	0x0028
        /*02a2*/ 	.short	0x0138
        /*02a4*/ 	.byte	0x00, 0xf5, 0x21, 0x00


	//----- nvinfo : EIATTR_KPARAM_INFO
	.align		4
.L_95:
        /*02a8*/ 	.byte	0x04, 0x17
        /*02aa*/ 	.short	(.L_97 - .L_96)
.L_96:
        /*02ac*/ 	.word	0x00000000
        /*02b0*/ 	.short	0x0027
        /*02b2*/ 	.short	0x0130
        /*02b4*/ 	.byte	0x00, 0xf5, 0x21, 0x00


	//----- nvinfo : EIATTR_KPARAM_INFO
	.align		4
.L_97:
        /*02b8*/ 	.byte	0x04, 0x17
        /*02ba*/ 	.short	(.L_99 - .L_98)
.L_98:
        /*02bc*/ 	.word	0x00000000
        /*02c0*/ 	.short	0x0026
        /*02c2*/ 	.short	0x0128
        /*02c4*/ 	.byte	0x00, 0xf5, 0x21, 0x00


	//----- nvinfo : EIATTR_KPARAM_INFO
	.align		4
.L_99:
        /*02c8*/ 	.byte	0x04, 0x17
        /*02ca*/ 	.short	(.L_101 - .L_100)
.L_100:
        /*02cc*/ 	.word	0x00000000
        /*02d0*/ 	.short	0x0025
        /*02d2*/ 	.short	0x0120
        /*02d4*/ 	.byte	0x00, 0xf5, 0x21, 0x00


	//----- nvinfo : EIATTR_KPARAM_INFO
	.align		4
.L_101:
        /*02d8*/ 	.byte	0x04, 0x17
        /*02da*/ 	.short	(.L_103 - .L_102)
.L_102:
        /*02dc*/ 	.word	0x00000000
        /*02e0*/ 	.short	0x0024
        /*02e2*/ 	.short	0x0118
        /*02e4*/ 	.byte	0x00, 0xf5, 0x21, 0x00


	//----- nvinfo : EIATTR_KPARAM_INFO
	.align		4
.L_103:
        /*02e8*/ 	.byte	0x04, 0x17
        /*02ea*/ 	.short	(.L_105 - .L_104)
.L_104:
        /*02ec*/ 	.word	0x00000000
        /*02f0*/ 	.short	0x0023
        /*02f2*/ 	.short	0x0110
        /*02f4*/ 	.byte	0x00, 0xf5, 0x21, 0x00


	//----- nvinfo : EIATTR_KPARAM_INFO
	.align		4
.L_105:
        /*02f8*/ 	.byte	0x04, 0x17
        /*02fa*/ 	.short	(.L_107 - .L_106)
.L_106:
        /*02fc*/ 	.word	0x00000000
        /*0300*/ 	.short	0x0022
        /*0302*/ 	.short	0x0108
        /*0304*/ 	.byte	0x00, 0xf5, 0x21, 0x00


	//----- nvinfo : EIATTR_KPARAM_INFO
	.align		4
.L_107:
        /*0308*/ 	.byte	0x04, 0x17
        /*030a*/ 	.short	(.L_109 - .L_108)
.L_108:
        /*030c*/ 	.word	0x00000000
        /*0310*/ 	.short	0x0021
        /*0312*/ 	.short	0x0100
        /*0314*/ 	.byte	0x00, 0xf5, 0x21, 0x00


	//----- nvinfo : EIATTR_KPARAM_INFO
	.align		4
.L_109:
        /*0318*/ 	.byte	0x04, 0x17
        /*031a*/ 	.short	(.L_111 - .L_110)
.L_110:
        /*031c*/ 	.word	0x00000000
        /*0320*/ 	.short	0x0020
        /*0322*/ 	.short	0x00f8
        /*0324*/ 	.byte	0x00, 0xf5, 0x21, 0x00


	//----- nvinfo : EIATTR_KPARAM_INFO
	.align		4
.L_111:
        /*0328*/ 	.byte	0x04, 0x17
        /*032a*/ 	.short	(.L_113 - .L_112)
.L_112:
        /*032c*/ 	.word	0x00000000
        /*0330*/ 	.short	0x001f
        /*0332*/ 	.short	0x00f0
        /*0334*/ 	.byte	0x00, 0xf5, 0x21, 0x00


	//----- nvinfo : EIATTR_KPARAM_INFO
	.align		4
.L_113:
        /*0338*/ 	.byte	0x04, 0x17
        /*033a*/ 	.short	(.L_115 - .L_114)
.L_114:
        /*033c*/ 	.word	0x00000000
        /*0340*/ 	.short	0x001e
        /*0342*/ 	.short	0x00e8
        /*0344*/ 	.byte	0x00, 0xf5, 0x21, 0x00


	//----- nvinfo : EIATTR_KPARAM_INFO
	.align		4
.L_115:
        /*0348*/ 	.byte	0x04, 0x17
        /*034a*/ 	.short	(.L_117 - .L_116)
.L_116:
        /*034c*/ 	.word	0x00000000
        /*0350*/ 	.short	0x001d
        /*0352*/ 	.short	0x00e0
        /*0354*/ 	.byte	0x00, 0xf5, 0x21, 0x00


	//----- nvinfo : EIATTR_KPARAM_INFO
	.align		4
.L_117:
        /*0358*/ 	.byte	0x04, 0x17
        /*035a*/ 	.short	(.L_119 - .L_118)
.L_118:
        /*035c*/ 	.word	0x00000000
        /*0360*/ 	.short	0x001c
        /*0362*/ 	.short	0x00d8
        /*0364*/ 	.byte	0x00, 0xf5, 0x21, 0x00


	//----- nvinfo : EIATTR_KPARAM_INFO
	.align		4
.L_119:
        /*0368*/ 	.byte	0x04, 0x17
        /*036a*/ 	.short	(.L_121 - .L_120)
.L_120:
        /*036c*/ 	.word	0x00000000
        /*0370*/ 	.short	0x001b
        /*0372*/ 	.short	0x00d0
        /*0374*/ 	.byte	0x00, 0xf5, 0x21, 0x00


	//----- nvinfo : EIATTR_KPARAM_INFO
	.align		4
.L_121:
        /*0378*/ 	.byte	0x04, 0x17
        /*037a*/ 	.short	(.L_123 - .L_122)
.L_122:
        /*037c*/ 	.word	0x00000000
        /*0380*/ 	.short	0x001a
        /*0382*/ 	.short	0x00c8
        /*0384*/ 	.byte	0x00, 0xf5, 0x21, 0x00


	//----- nvinfo : EIATTR_KPARAM_INFO
	.align		4
.L_123:
        /*0388*/ 	.byte	0x04, 0x17
        /*038a*/ 	.short	(.L_125 - .L_124)
.L_124:
        /*038c*/ 	.word	0x00000000
        /*0390*/ 	.short	0x0019
        /*0392*/ 	.short	0x00c0
        /*0394*/ 	.byte	0x00, 0xf5, 0x21, 0x00


	//----- nvinfo : EIATTR_KPARAM_INFO
	.align		4
.L_125:
        /*0398*/ 	.byte	0x04, 0x17
        /*039a*/ 	.short	(.L_127 - .L_126)
.L_126:
        /*039c*/ 	.word	0x00000000
        /*03a0*/ 	.short	0x0018
        /*03a2*/ 	.short	0x00b8
        /*03a4*/ 	.byte	0x00, 0xf5, 0x21, 0x00


	//----- nvinfo : EIATTR_KPARAM_INFO
	.align		4
.L_127:
        /*03a8*/ 	.byte	0x04, 0x17
        /*03aa*/ 	.short	(.L_129 - .L_128)
.L_128:
        /*03ac*/ 	.word	0x00000000
        /*03b0*/ 	.short	0x0017
        /*03b2*/ 	.short	0x00b0
        /*03b4*/ 	.byte	0x00, 0xf5, 0x21, 0x00


	//----- nvinfo : EIATTR_KPARAM_INFO
	.align		4
.L_129:
        /*03b8*/ 	.byte	0x04, 0x17
        /*03ba*/ 	.short	(.L_131 - .L_130)
.L_130:
        /*03bc*/ 	.word	0x00000000
        /*03c0*/ 	.short	0x0016
        /*03c2*/ 	.short	0x00a8
        /*03c4*/ 	.byte	0x00, 0xf5, 0x21, 0x00


	//----- nvinfo : EIATTR_KPARAM_INFO
	.align		4
.L_131:
        /*03c8*/ 	.byte	0x04, 0x17
        /*03ca*/ 	.short	(.L_133 - .L_132)
.L_132:
        /*03cc*/ 	.word	0x00000000
        /*03d0*/ 	.short	0x0015
        /*03d2*/ 	.short	0x00a0
        /*03d4*/ 	.byte	0x00, 0xf5, 0x21, 0x00


	//----- nvinfo : EIATTR_KPARAM_INFO
	.align		4
.L_133:
        /*03d8*/ 	.byte	0x04, 0x17
        /*03da*/ 	.short	(.L_135 - .L_134)
.L_134:
        /*03dc*/ 	.word	0x00000000
        /*03e0*/ 	.short	0x0014
        /*03e2*/ 	.short	0x0098
        /*03e4*/ 	.byte	0x00, 0xf5, 0x21, 0x00


	//----- nvinfo : EIATTR_KPARAM_INFO
	.align		4
.L_135:
        /*03e8*/ 	.byte	0x04, 0x17
        /*03ea*/ 	.short	(.L_137 - .L_136)
.L_136:
        /*03ec*/ 	.word	0x00000000
        /*03f0*/ 	.short	0x0013
        /*03f2*/ 	.short	0x0090
        /*03f4*/ 	.byte	0x00, 0xf5, 0x21, 0x00


	//----- nvinfo : EIATTR_KPARAM_INFO
	.align		4
.L_137:
        /*03f8*/ 	.byte	0x04, 0x17
        /*03fa*/ 	.short	(.L_139 - .L_138)
.L_138:
        /*03fc*/ 	.word	0x00000000
        /*0400*/ 	.short	0x0012
        /*0402*/ 	.short	0x0088
        /*0404*/ 	.byte	0x00, 0xf5, 0x21, 0x00


	//----- nvinfo : EIATTR_KPARAM_INFO
	.align		4
.L_139:
        /*0408*/ 	.byte	0x04, 0x17
        /*040a*/ 	.short	(.L_141 - .L_140)
.L_140:
        /*040c*/ 	.word	0x00000000
        /*0410*/ 	.short	0x0011
        /*0412*/ 	.short	0x0080
        /*0414*/ 	.byte	0x00, 0xf5, 0x21, 0x00


	//----- nvinfo : EIATTR_KPARAM_INFO
	.align		4
.L_141:
        /*0418*/ 	.byte	0x04, 0x17
        /*041a*/ 	.short	(.L_143 - .L_142)
.L_142:
        /*041c*/ 	.word	0x00000000
        /*0420*/ 	.short	0x0010
        /*0422*/ 	.short	0x0078
        /*0424*/ 	.byte	0x00, 0xf5, 0x21, 0x00


	//----- nvinfo : EIATTR_KPARAM_INFO
	.align		4
.L_143:
        /*0428*/ 	.byte	0x04, 0x17
        /*042a*/ 	.short	(.L_145 - .L_144)
.L_144:
        /*042c*/ 	.word	0x00000000
        /*0430*/ 	.short	0x000f
        /*0432*/ 	.short	0x0070
        /*0434*/ 	.byte	0x00, 0xf5, 0x21, 0x00


	//----- nvinfo : EIATTR_KPARAM_INFO
	.align		4
.L_145:
        /*0438*/ 	.byte	0x04, 0x17
        /*043a*/ 	.short	(.L_147 - .L_146)
.L_146:
        /*043c*/ 	.word	0x00000000
        /*0440*/ 	.short	0x000e
        /*0442*/ 	.short	0x0068
        /*0444*/ 	.byte	0x00, 0xf5, 0x21, 0x00


	//----- nvinfo : EIATTR_KPARAM_INFO
	.align		4
.L_147:
        /*0448*/ 	.byte	0x04, 0x17
        /*044a*/ 	.short	(.L_149 - .L_148)
.L_148:
        /*044c*/ 	.word	0x00000000
        /*0450*/ 	.short	0x000d
        /*0452*/ 	.short	0x0060
        /*0454*/ 	.byte	0x00, 0xf5, 0x21, 0x00


	//----- nvinfo : EIATTR_KPARAM_INFO
	.align		4
.L_149:
        /*0458*/ 	.byte	0x04, 0x17
        /*045a*/ 	.short	(.L_151 - .L_150)
.L_150:
        /*045c*/ 	.word	0x00000000
        /*0460*/ 	.short	0x000c
        /*0462*/ 	.short	0x0058
        /*0464*/ 	.byte	0x00, 0xf5, 0x21, 0x00


	//----- nvinfo : EIATTR_KPARAM_INFO
	.align		4
.L_151:
        /*0468*/ 	.byte	0x04, 0x17
        /*046a*/ 	.short	(.L_153 - .L_152)
.L_152:
        /*046c*/ 	.word	0x00000000
        /*0470*/ 	.short	0x000b
        /*0472*/ 	.short	0x0050
        /*0474*/ 	.byte	0x00, 0xf5, 0x21, 0x00


	//----- nvinfo : EIATTR_KPARAM_INFO
	.align		4
.L_153:
        /*0478*/ 	.byte	0x04, 0x17
        /*047a*/ 	.short	(.L_155 - .L_154)
.L_154:
        /*047c*/ 	.word	0x00000000
        /*0480*/ 	.short	0x000a
        /*0482*/ 	.short	0x0048
        /*0484*/ 	.byte	0x00, 0xf5, 0x21, 0x00


	//----- nvinfo : EIATTR_KPARAM_INFO
	.align		4
.L_155:
        /*0488*/ 	.byte	0x04, 0x17
        /*048a*/ 	.short	(.L_157 - .L_156)
.L_156:
        /*048c*/ 	.word	0x00000000
        /*0490*/ 	.short	0x0009
        /*0492*/ 	.short	0x0040
        /*0494*/ 	.byte	0x00, 0xf0, 0x21, 0x00


	//----- nvinfo : EIATTR_KPARAM_INFO
	.align		4
.L_157:
        /*0498*/ 	.byte	0x04, 0x17
        /*049a*/ 	.short	(.L_159 - .L_158)
.L_158:
        /*049c*/ 	.word	0x00000000
        /*04a0*/ 	.short	0x0008
        /*04a2*/ 	.short	0x0038
        /*04a4*/ 	.byte	0x00, 0xf0, 0x21, 0x00


	//----- nvinfo : EIATTR_KPARAM_INFO
	.align		4
.L_159:
        /*04a8*/ 	.byte	0x04, 0x17
        /*04aa*/ 	.short	(.L_161 - .L_160)
.L_160:
        /*04ac*/ 	.word	0x00000000
        /*04b0*/ 	.short	0x0007
        /*04b2*/ 	.short	0x0030
        /*04b4*/ 	.byte	0x00, 0xf0, 0x21, 0x00


	//----- nvinfo : EIATTR_KPARAM_INFO
	.align		4
.L_161:
        /*04b8*/ 	.byte	0x04, 0x17
        /*04ba*/ 	.short	(.L_163 - .L_162)
.L_162:
        /*04bc*/ 	.word	0x00000000
        /*04c0*/ 	.short	0x0006
        /*04c2*/ 	.short	0x0028
        /*04c4*/ 	.byte	0x00, 0xf0, 0x21, 0x00


	//----- nvinfo : EIATTR_KPARAM_INFO
	.align		4
.L_163:
        /*04c8*/ 	.byte	0x04, 0x17
        /*04ca*/ 	.short	(.L_165 - .L_164)
.L_164:
        /*04cc*/ 	.word	0x00000000
        /*04d0*/ 	.short	0x0005
        /*04d2*/ 	.short	0x0020
        /*04d4*/ 	.byte	0x00, 0xf5, 0x21, 0x00


	//----- nvinfo : EIATTR_KPARAM_INFO
	.align		4
.L_165:
        /*04d8*/ 	.byte	0x04, 0x17
        /*04da*/ 	.short	(.L_167 - .L_166)
.L_166:
        /*04dc*/ 	.word	0x00000000
        /*04e0*/ 	.short	0x0004
        /*04e2*/ 	.short	0x0018
        /*04e4*/ 	.byte	0x00, 0xf5, 0x21, 0x00


	//----- nvinfo : EIATTR_KPARAM_INFO
	.align		4
.L_167:
        /*04e8*/ 	.byte	0x04, 0x17
        /*04ea*/ 	.short	(.L_169 - .L_168)
.L_168:
        /*04ec*/ 	.word	0x00000000
        /*04f0*/ 	.short	0x0003
        /*04f2*/ 	.short	0x0010
        /*04f4*/ 	.byte	0x00, 0xf5, 0x21, 0x00


	//----- nvinfo : EIATTR_KPARAM_INFO
	.align		4
.L_169:
        /*04f8*/ 	.byte	0x04, 0x17
        /*04fa*/ 	.short	(.L_171 - .L_170)
.L_170:
        /*04fc*/ 	.word	0x00000000
        /*0500*/ 	.short	0x0002
        /*0502*/ 	.short	0x0008
        /*0504*/ 	.byte	0x00, 0xf0, 0x21, 0x00


	//----- nvinfo : EIATTR_KPARAM_INFO
	.align		4
.L_171:
        /*0508*/ 	.byte	0x04, 0x17
        /*050a*/ 	.short	(.L_173 - .L_172)
.L_172:
        /*050c*/ 	.word	0x00000000
        /*0510*/ 	.short	0x0001
        /*0512*/ 	.short	0x0004
        /*0514*/ 	.byte	0x00, 0xf0, 0x11, 0x00


	//----- nvinfo : EIATTR_KPARAM_INFO
	.align		4
.L_173:
        /*0518*/ 	.byte	0x04, 0x17
        /*051a*/ 	.short	(.L_175 - .L_174)
.L_174:
        /*051c*/ 	.word	0x00000000
        /*0520*/ 	.short	0x0000
        /*0522*/ 	.short	0x0000
        /*0524*/ 	.byte	0x00, 0xf0, 0x11, 0x00


	//----- nvinfo : EIATTR_SPARSE_MMA_MASK
	.align		4
.L_175:
        /*0528*/ 	.byte	0x03, 0x50
        /*052a*/ 	.short	0x0000


	//----- nvinfo : EIATTR_MAXREG_COUNT
	.align		4
        /*052c*/ 	.byte	0x03, 0x1b
        /*052e*/ 	.short	0x00ff


	//----- nvinfo : EIATTR_MERCURY_ISA_VERSION
	.align		4
        /*0530*/ 	.byte	0x03, 0x5f
        /*0532*/ 	.short	0x0101


	//----- nvinfo : EIATTR_VRC_CTA_INIT_COUNT
	.align		4
        /*0534*/ 	.byte	0x02, 0x4a
	.zero		1
	.zero		1


	//----- nvinfo : EIATTR_EXIT_INSTR_OFFSETS
	.align		4
        /*0538*/ 	.byte	0x04, 0x1c
        /*053a*/ 	.short	(.L_177 - .L_176)


	//   ....[0]....
.L_176:
        /*053c*/ 	.word	0x00000060


	//   ....[1]....
        /*0540*/ 	.word	0x0000a2d0


	//----- nvinfo : EIATTR_CRS_STACK_SIZE
	.align		4
.L_177:
        /*0544*/ 	.byte	0x04, 0x1e
        /*0546*/ 	.short	(.L_179 - .L_178)
.L_178:
        /*0548*/ 	.word	0x00000000


	//----- nvinfo : EIATTR_CBANK_PARAM_SIZE
	.align		4
.L_179:
        /*054c*/ 	.byte	0x03, 0x19
        /*054e*/ 	.short	0x0288


	//----- nvinfo : EIATTR_PARAM_CBANK
	.align		4
        /*0550*/ 	.byte	0x04, 0x0a
        /*0552*/ 	.short	(.L_181 - .L_180)
	.align		4
.L_180:
        /*0554*/ 	.word	index@(.nv.constant0._Z10divergenceiidPbS_PiddddPdS1_S1_S1_S1_S1_S1_S1_S1_S1_S1_S1_S1_S1_S1_S1_S1_S1_S1_S1_S1_S1_S1_S1_S1_S1_S1_S1_S1_S1_S1_S1_S1_S1_S1_S1_S1_S1_S1_S1_S1_S1_S1_S1_S1_S1_S1_S1_S1_S1_S1_S1_S1_S1_S1_S1_S1_S1_S1_S1_S1_S1_S1_S1_S1_S1_S1_S1_S1_S1_S1_S1_)
        /*0558*/ 	.short	0x0380
        /*055a*/ 	.short	0x0288


	//----- nvinfo : EIATTR_SW_WAR
	.align		4
.L_181:
        /*055c*/ 	.byte	0x04, 0x36
        /*055e*/ 	.short	(.L_183 - .L_182)
.L_182:
        /*0560*/ 	.word	0x00000008
.L_183:


//--------------------- .nv.callgraph             --------------------------
	.section	.nv.callgraph,"",@"SHT_CUDA_CALLGRAPH"
	.align	4
	.sectionentsize	8
	.align		4
        /*0000*/ 	.word	0x00000000
	.align		4
        /*0004*/ 	.word	0xffffffff
	.align		4
        /*0008*/ 	.word	0x00000000
	.align		4
        /*000c*/ 	.word	0xfffffffe
	.align		4
        /*0010*/ 	.word	0x00000000
	.align		4
        /*0014*/ 	.word	0xfffffffd
	.align		4
        /*0018*/ 	.word	0x00000000
	.align		4
        /*001c*/ 	.word	0xfffffffc


//--------------------- .text._Z10divergenceiidPbS_PiddddPdS1_S1_S1_S1_S1_S1_S1_S1_S1_S1_S1_S1_S1_S1_S1_S1_S1_S1_S1_S1_S1_S1_S1_S1_S1_S1_S1_S1_S1_S1_S1_S1_S1_S1_S1_S1_S1_S1_S1_S1_S1_S1_S1_S1_S1_S1_S1_S1_S1_S1_S1_S1_S1_S1_S1_S1_S1_S1_S1_S1_S1_S1_S1_S1_S1_S1_S1_S1_S1_S1_S1_ --------------------------
	.section	.text._Z10divergenceiidPbS_PiddddPdS1_S1_S1_S1_S1_S1_S1_S1_S1_S1_S1_S1_S1_S1_S1_S1_S1_S1_S1_S1_S1_S1_S1_S1_S1_S1_S1_S1_S1_S1_S1_S1_S1_S1_S1_S1_S1_S1_S1_S1_S1_S1_S1_S1_S1_S1_S1_S1_S1_S1_S1_S1_S1_S1_S1_S1_S1_S1_S1_S1_S1_S1_S1_S1_S1_S1_S1_S1_S1_S1_S1_,"ax",@progbits
	.align	128
        .global         _Z10divergenceiidPbS_PiddddPdS1_S1_S1_S1_S1_S1_S1_S1_S1_S1_S1_S1_S1_S1_S1_S1_S1_S1_S1_S1_S1_S1_S1_S1_S1_S1_S1_S1_S1_S1_S1_S1_S1_S1_S1_S1_S1_S1_S1_S1_S1_S1_S1_S1_S1_S1_S1_S1_S1_S1_S1_S1_S1_S1_S1_S1_S1_S1_S1_S1_S1_S1_S1_S1_S1_S1_S1_S1_S1_S1_S1_
        .type           _Z10divergenceiidPbS_PiddddPdS1_S1_S1_S1_S1_S1_S1_S1_S1_S1_S1_S1_S1_S1_S1_S1_S1_S1_S1_S1_S1_S1_S1_S1_S1_S1_S1_S1_S1_S1_S1_S1_S1_S1_S1_S1_S1_S1_S1_S1_S1_S1_S1_S1_S1_S1_S1_S1_S1_S1_S1_S1_S1_S1_S1_S1_S1_S1_S1_S1_S1_S1_S1_S1_S1_S1_S1_S1_S1_S1_S1_,@function
        .size           _Z10divergenceiidPbS_PiddddPdS1_S1_S1_S1_S1_S1_S1_S1_S1_S1_S1_S1_S1_S1_S1_S1_S1_S1_S1_S1_S1_S1_S1_S1_S1_S1_S1_S1_S1_S1_S1_S1_S1_S1_S1_S1_S1_S1_S1_S1_S1_S1_S1_S1_S1_S1_S1_S1_S1_S1_S1_S1_S1_S1_S1_S1_S1_S1_S1_S1_S1_S1_S1_S1_S1_S1_S1_S1_S1_S1_S1_,(.L_x_158 - _Z10divergenceiidPbS_PiddddPdS1_S1_S1_S1_S1_S1_S1_S1_S1_S1_S1_S1_S1_S1_S1_S1_S1_S1_S1_S1_S1_S1_S1_S1_S1_S1_S1_S1_S1_S1_S1_S1_S1_S1_S1_S1_S1_S1_S1_S1_S1_S1_S1_S1_S1_S1_S1_S1_S1_S1_S1_S1_S1_S1_S1_S1_S1_S1_S1_S1_S1_S1_S1_S1_S1_S1_S1_S1_S1_S1_S1_)
        .other          _Z10divergenceiidPbS_PiddddPdS1_S1_S1_S1_S1_S1_S1_S1_S1_S1_S1_S1_S1_S1_S1_S1_S1_S1_S1_S1_S1_S1_S1_S1_S1_S1_S1_S1_S1_S1_S1_S1_S1_S1_S1_S1_S1_S1_S1_S1_S1_S1_S1_S1_S1_S1_S1_S1_S1_S1_S1_S1_S1_S1_S1_S1_S1_S1_S1_S1_S1_S1_S1_S1_S1_S1_S1_S1_S1_S1_S1_,@"STO_CUDA_ENTRY STV_DEFAULT"
_Z10divergenceiidPbS_PiddddPdS1_S1_S1_S1_S1_S1_S1_S1_S1_S1_S1_S1_S1_S1_S1_S1_S1_S1_S1_S1_S1_S1_S1_S1_S1_S1_S1_S1_S1_S1_S1_S1_S1_S1_S1_S1_S1_S1_S1_S1_S1_S1_S1_S1_S1_S1_S1_S1_S1_S1_S1_S1_S1_S1_S1_S1_S1_S1_S1_S1_S1_S1_S1_S1_S1_S1_S1_S1_S1_S1_S1_:
.text._Z10divergenceiidPbS_PiddddPdS1_S1_S1_S1_S1_S1_S1_S1_S1_S1_S1_S1_S1_S1_S1_S1_S1_S1_S1_S1_S1_S1_S1_S1_S1_S1_S1_S1_S1_S1_S1_S1_S1_S1_S1_S1_S1_S1_S1_S1_S1_S1_S1_S1_S1_S1_S1_S1_S1_S1_S1_S1_S1_S1_S1_S1_S1_S1_S1_S1_S1_S1_S1_S1_S1_S1_S1_S1_S1_S1_S1_:
[----:B------:R-:W-:Y:S08]  /*0000*/  LDC R1, c[0x0][0x37c] ;  /* 0x0000df00ff017b82 */ /* 0x000ff00000000800 */
[----:B------:R-:W0:Y:S01]  /*0010*/  LDC R0, c[0x0][0x384] ;  /* 0x0000e100ff007b82 */ /* 0x000e220000000800 */
[----:B------:R-:W1:Y:S07]  /*0020*/  S2R R3, SR_TID.X ;  /* 0x0000000000037919 */ /* 0x000e6e0000002100 */
[----:B------:R-:W2:Y:S08]  /*0030*/  LDC R4, c[0x0][0x360] ;  /* 0x0000d800ff047b82 */ /* 0x000eb00000000800 */
[----:B------:R-:W3:Y:S01]  /*0040*/  S2UR UR4, SR_CTAID.X ;  /* 0x00000000000479c3 */ /* 0x000ee20000002500 */
[----:B0-----:R-:W-:-:S13]  /*0050*/  ISETP.GE.AND P0, PT, R0, 0x1, PT ;  /* 0x000000010000780c */ /* 0x001fda0003f06270 */
[----:B-123--:R-:W-:Y:S05]  /*0060*/  @!P0 EXIT ;  /* 0x000000000000894d */ /* 0x00efea0003800000 */
[----:B------:R-:W0:Y:S01]  /*0070*/  LDC.64 R168, c[0x0][0x3a8] ;  /* 0x0000ea00ffa87b82 */ /* 0x000e220000000a00 */
[----:B------:R-:W1:Y:S01]  /*0080*/  LDCU.128 UR12, c[0x0][0x3b0] ;  /* 0x00007600ff0c77ac */ /* 0x000e620008000c00 */
[----:B------:R-:W-:Y:S02]  /*0090*/  IMAD.MOV.U32 R170, RZ, RZ, -0x66666666 ;  /* 0x9999999affaa7424 */ /* 0x000fe400078e00ff */
[----:B------:R-:W-:Y:S02]  /*00a0*/  HFMA2 R166, -RZ, RZ, -0.0027332305908203125, -0.002735137939453125 ;  /* 0x9999999affa67431 */ /* 0x000fe400000001ff */
[----:B------:R-:W-:Y:S01]  /*00b0*/  IMAD.MOV.U32 R171, RZ, RZ, 0x40239999 ;  /* 0x40239999ffab7424 */ /* 0x000fe200078e00ff */
[----:B------:R-:W2:Y:S01]  /*00c0*/  LDCU.128 UR8, c[0x0][0x390] ;  /* 0x00007200ff0877ac */ /* 0x000ea20008000c00 */
[----:B------:R-:W-:Y:S01]  /*00d0*/  IMAD R4, R4, UR4, R3 ;  /* 0x0000000404047c24 */ /* 0x000fe2000f8e0203 */
[----:B------:R-:W3:Y:S01]  /*00e0*/  LDC.64 R164, c[0x0][0x3c0] ;  /* 0x0000f000ffa47b82 */ /* 0x000ee20000000a00 */
[----:B------:R-:W-:Y:S01]  /*00f0*/  IMAD.MOV.U32 R167, RZ, RZ, 0x40239999 ;  /* 0x40239999ffa77424 */ /* 0x000fe200078e00ff */
[----:B------:R-:W4:Y:S02]  /*0100*/  LDCU.64 UR4, c[0x0][0x358] ;  /* 0x00006b00ff0477ac */ /* 0x000f240008000a00 */
[----:B------:R-:W-:Y:S01]  /*0110*/  SHF.R.S32.HI R2, RZ, 0x1f, R4 ;  /* 0x0000001fff027819 */ /* 0x000fe20000011404 */
[----:B------:R-:W-:Y:S01]  /*0120*/  IMAD.MOV R0, RZ, RZ, -R0 ;  /* 0x000000ffff007224 */ /* 0x000fe200078e0a00 */
[----:B------:R-:W0:Y:S02]  /*0130*/  LDCU UR6, c[0x0][0x380] ;  /* 0x00007000ff0677ac */ /* 0x000e240008000800 */
[----:B------:R-:W5:Y:S01]  /*0140*/  LDC.64 R162, c[0x0][0x3c8] ;  /* 0x0000f200ffa27b82 */ /* 0x000f620000000a00 */
[----:B-1----:R-:W-:-:S02]  /*0150*/  DMUL R180, R170, -UR12 ;  /* 0x8000000caab47c28 */ /* 0x002fc40008000000 */
[----:B------:R-:W-:Y:S01]  /*0160*/  DMUL R178, R170, -UR14 ;  /* 0x8000000eaab27c28 */ /* 0x000fe20008000000 */
[----:B--2---:R-:W-:-:S04]  /*0170*/  IADD3 R172, P1, PT, R4, UR10, RZ ;  /* 0x0000000a04ac7c10 */ /* 0x004fc8000ff3e0ff */
[----:B------:R-:W1:Y:S01]  /*0180*/  LDC.64 R160, c[0x0][0x3e0] ;  /* 0x0000f800ffa07b82 */ /* 0x000e620000000a00 */
[-C--:B0-----:R-:W-:Y:S01]  /*0190*/  DMUL R170, R170, -R168.reuse ;  /* 0x800000a8aaaa7228 */ /* 0x081fe20000000000 */
[----:B------:R-:W-:Y:S01]  /*01a0*/  IADD3 R176, P0, PT, R4, UR8, RZ ;  /* 0x0000000804b07c10 */ /* 0x000fe2000ff1e0ff */
[C---:B------:R-:W-:Y:S01]  /*01b0*/  DMUL R174, R166.reuse, UR14 ;  /* 0x0000000ea6ae7c28 */ /* 0x040fe20008000000 */
[C---:B------:R-:W-:Y:S01]  /*01c0*/  IADD3.X R173, PT, PT, R2.reuse, UR11, RZ, P1, !PT ;  /* 0x0000000b02ad7c10 */ /* 0x040fe20008ffe4ff */
[C---:B------:R-:W-:Y:S01]  /*01d0*/  DMUL R168, R166.reuse, R168 ;  /* 0x000000a8a6a87228 */ /* 0x040fe20000000000 */
[----:B------:R-:W-:Y:S01]  /*01e0*/  IADD3.X R177, PT, PT, R2, UR9, RZ, P0, !PT ;  /* 0x0000000902b17c10 */ /* 0x000fe200087fe4ff */
[----:B------:R-:W-:Y:S01]  /*01f0*/  DMUL R166, R166, UR12 ;  /* 0x0000000ca6a67c28 */ /* 0x000fe20008000000 */
[----:B------:R-:W0:Y:S01]  /*0200*/  LDC.64 R158, c[0x0][0x3d0] ;  /* 0x0000f400ff9e7b82 */ /* 0x000e220000000a00 */
[----:B---3--:R-:W-:Y:S01]  /*0210*/  DMUL R164, R164, R164 ;  /* 0x000000a4a4a47228 */ /* 0x008fe20000000000 */
[----:B------:R-:W2:Y:S06]  /*0220*/  LDCU.64 UR8, c[0x0][0x388] ;  /* 0x00007100ff0877ac */ /* 0x000eac0008000a00 */
[----:B------:R-:W3:Y:S01]  /*0230*/  LDC.64 R156, c[0x0][0x3e8] ;  /* 0x0000fa00ff9c7b82 */ /* 0x000ee20000000a00 */
[----:B-----5:R-:W-:-:S07]  /*0240*/  IMAD.WIDE R162, R4, 0x8, R162 ;  /* 0x0000000804a27825 */ /* 0x020fce00078e02a2 */
[----:B------:R-:W5:Y:S01]  /*0250*/  LDC.64 R154, c[0x0][0x3d8] ;  /* 0x0000f600ff9a7b82 */ /* 0x000f620000000a00 */
[----:B-1----:R-:W-:-:S07]  /*0260*/  IMAD.WIDE R160, R4, 0x8, R160 ;  /* 0x0000000804a07825 */ /* 0x002fce00078e02a0 */
[----:B------:R-:W1:Y:S01]  /*0270*/  LDC.64 R152, c[0x0][0x3f0] ;  /* 0x0000fc00ff987b82 */ /* 0x000e620000000a00 */
[----:B0-----:R-:W-:-:S07]  /*0280*/  IMAD.WIDE R158, R4, 0x8, R158 ;  /* 0x00000008049e7825 */ /* 0x001fce00078e029e */
[----:B------:R-:W0:Y:S01]  /*0290*/  LDC.64 R150, c[0x0][0x3f8] ;  /* 0x0000fe00ff967b82 */ /* 0x000e220000000a00 */
[----:B---3--:R-:W-:-:S07]  /*02a0*/  IMAD.WIDE R156, R4, 0x8, R156 ;  /* 0x00000008049c7825 */ /* 0x008fce00078e029c */
        /* <DEDUP_REMOVED lines=131> */
[----:B-1----:R-:W-:-:S04]  /*0ae0*/  IMAD.WIDE R24, R4, 0x8, R24 ;  /* 0x0000000804187825 */ /* 0x002fc800078e0218 */
[----:B0-----:R-:W-:-:S04]  /*0af0*/  IMAD.WIDE R22, R4, 0x8, R22 ;  /* 0x0000000804167825 */ /* 0x001fc800078e0216 */
[----:B---3--:R-:W-:-:S04]  /*0b00*/  IMAD.WIDE R20, R4, 0x8, R20 ;  /* 0x0000000804147825 */ /* 0x008fc800078e0214 */
[----:B--2-45:R-:W-:-:S07]  /*0b10*/  IMAD.WIDE R18, R4, 0x8, R18 ;  /* 0x0000000804127825 */ /* 0x034fce00078e0212 */
.L_x_146:
[----:B------:R-:W-:Y:S01]  /*0b20*/  ISETP.GE.AND P0, PT, R4, UR6, PT ;  /* 0x0000000604007c0c */ /* 0x000fe2000bf06270 */
[----:B------:R-:W-:Y:S01]  /*0b30*/  BSSY.RECONVERGENT B0, `(.L_x_0) ;  /* 0x0000978000007945 */ /* 0x000fe20003800200 */
[----:B------:R-:W-:-:S04]  /*0b40*/  IADD3 R0, PT, PT, R0, 0x1, RZ ;  /* 0x0000000100007810 */ /* 0x000fc80007ffe0ff */
[----:B------:R-:W-:-:S07]  /*0b50*/  ISETP.NE.AND P1, PT, R0, RZ, PT ;  /* 0x000000ff0000720c */ /* 0x000fce0003f25270 */
[----:B--2---:R-:W-:Y:S06]  /*0b60*/  @P0 BRA `(.L_x_1) ;  /* 0x0000009400d00947 */ /* 0x004fec0003800000 */
[----:B------:R-:W2:Y:S02]  /*0b70*/  LDG.E.U8 R2, desc[UR4][R176.64] ;  /* 0x00000004b0027981 */ /* 0x000ea4000c1e1100 */
[----:B--2---:R-:W-:-:S13]  /*0b80*/  ISETP.NE.AND P0, PT, R2, RZ, PT ;  /* 0x000000ff0200720c */ /* 0x004fda0003f05270 */
[----:B------:R-:W-:Y:S05]  /*0b90*/  @!P0 BRA `(.L_x_1) ;  /* 0x0000009400c48947 */ /* 0x000fea0003800000 */
[----:B------:R-:W2:Y:S04]  /*0ba0*/  LDG.E.64 R184, desc[UR4][R158.64] ;  /* 0x000000049eb87981 */ /* 0x000ea8000c1e1b00 */
[----:B------:R-:W2:Y:S04]  /*0bb0*/  LDG.E.64 R6, desc[UR4][R156.64] ;  /* 0x000000049c067981 */ /* 0x000ea8000c1e1b00 */
[----:B------:R-:W3:Y:S04]  /*0bc0*/  LDG.E.64 R186, desc[UR4][R162.64] ;  /* 0x00000004a2ba7981 */ /* 0x000ee8000c1e1b00 */
[----:B------:R-:W3:Y:S04]  /*0bd0*/  LDG.E.64 R2, desc[UR4][R160.64] ;  /* 0x00000004a0027981 */ /* 0x000ee8000c1e1b00 */
[----:B------:R-:W4:Y:S04]  /*0be0*/  LDG.E.64 R182, desc[UR4][R154.64] ;  /* 0x000000049ab67981 */ /* 0x000f28000c1e1b00 */
[----:B------:R-:W4:Y:S01]  /*0bf0*/  LDG.E.64 R8, desc[UR4][R152.64] ;  /* 0x0000000498087981 */ /* 0x000f22000c1e1b00 */
[----:B------:R-:W-:Y:S01]  /*0c00*/  IMAD.MOV.U32 R12, RZ, RZ, 0x0 ;  /* 0x00000000ff0c7424 */ /* 0x000fe200078e00ff */
[----:B------:R-:W-:Y:S01]  /*0c10*/  MOV R13, 0x3fd80000 ;  /* 0x3fd80000000d7802 */ /* 0x000fe20000000f00 */
[----:B------:R-:W-:Y:S01]  /*0c20*/  BSSY.RECONVERGENT B2, `(.L_x_2) ;  /* 0x000001f000027945 */ /* 0x000fe20003800200 */
[----:B--2---:R-:W-:-:S02]  /*0c30*/  DADD R6, R184, -R6 ;  /* 0x00000000b8067229 */ /* 0x004fc40000000806 */
[----:B---3--:R-:W-:-:S06]  /*0c40*/  DADD R2, R186, -R2 ;  /* 0x00000000ba027229 */ /* 0x008fcc0000000802 */
[----:B------:R-:W-:Y:S02]  /*0c50*/  DMUL R6, R6, R6 ;  /* 0x0000000606067228 */ /* 0x000fe40000000000 */
[----:B----4-:R-:W-:-:S06]  /*0c60*/  DADD R8, R182, -R8 ;  /* 0x00000000b6087229 */ /* 0x010fcc0000000808 */
[-C--:B------:R-:W-:Y:S02]  /*0c70*/  DFMA R6, R2, R2.reuse, R6 ;  /* 0x000000020206722b */ /* 0x080fe40000000006 */
[----:B------:R-:W-:-:S06]  /*0c80*/  DMUL R188, R180, R2 ;  /* 0x00000002b4bc7228 */ /* 0x000fcc0000000000 */
[----:B------:R-:W-:-:S06]  /*0c90*/  DFMA R10, R8, R8, R6 ;  /* 0x00000008080a722b */ /* 0x000fcc0000000006 */
[----:B------:R-:W0:Y:S04]  /*0ca0*/  MUFU.RSQ64H R7, R11 ;  /* 0x0000000b00077308 */ /* 0x000e280000001c00 */
[----:B------:R-:W-:-:S05]  /*0cb0*/  VIADD R6, R11, 0xfcb00000 ;  /* 0xfcb000000b067836 */ /* 0x000fca0000000000 */
[----:B------:R-:W-:Y:S01]  /*0cc0*/  ISETP.GE.U32.AND P0, PT, R6, 0x7ca00000, PT ;  /* 0x7ca000000600780c */ /* 0x000fe20003f06070 */
[----:B0-----:R-:W-:-:S08]  /*0cd0*/  DMUL R8, R6, R6 ;  /* 0x0000000606087228 */ /* 0x001fd00000000000 */
[----:B------:R-:W-:-:S08]  /*0ce0*/  DFMA R8, R10, -R8, 1 ;  /* 0x3ff000000a08742b */ /* 0x000fd00000000808 */
[----:B------:R-:W-:Y:S02]  /*0cf0*/  DFMA R12, R8, R12, 0.5 ;  /* 0x3fe00000080c742b */ /* 0x000fe4000000000c */
[----:B------:R-:W-:-:S08]  /*0d00*/  DMUL R8, R6, R8 ;  /* 0x0000000806087228 */ /* 0x000fd00000000000 */
[----:B------:R-:W-:-:S08]  /*0d10*/  DFMA R14, R12, R8, R6 ;  /* 0x000000080c0e722b */ /* 0x000fd00000000006 */
[----:B------:R-:W-:Y:S02]  /*0d20*/  DMUL R16, R10, R14 ;  /* 0x0000000e0a107228 */ /* 0x000fe40000000000 */
[----:B------:R-:W-:Y:S02]  /*0d30*/  VIADD R13, R15, 0xfff00000 ;  /* 0xfff000000f0d7836 */ /* 0x000fe40000000000 */
[----:B------:R-:W-:-:S04]  /*0d40*/  IMAD.MOV.U32 R12, RZ, RZ, R14 ;  /* 0x000000ffff0c7224 */ /* 0x000fc800078e000e */
[----:B------:R-:W-:-:S08]  /*0d50*/  DFMA R8, R16, -R16, R10 ;  /* 0x800000101008722b */ /* 0x000fd0000000000a */
[----:B------:R-:W-:Y:S01]  /*0d60*/  DFMA R2, R8, R12, R16 ;  /* 0x0000000c0802722b */ /* 0x000fe20000000010 */
[----:B------:R-:W-:Y:S10]  /*0d70*/  @!P0 BRA `(.L_x_3) ;  /* 0x0000000000248947 */ /* 0x000ff40003800000 */
[----:B------:R-:W-:Y:S01]  /*0d80*/  MOV R12, R10 ;  /* 0x0000000a000c7202 */ /* 0x000fe20000000f00 */
[----:B------:R-:W-:Y:S01]  /*0d90*/  IMAD.MOV.U32 R10, RZ, RZ, R8 ;  /* 0x000000ffff0a7224 */ /* 0x000fe200078e0008 */
[----:B------:R-:W-:Y:S01]  /*0da0*/  MOV R7, R17 ;  /* 0x0000001100077202 */ /* 0x000fe20000000f00 */
[----:B------:R-:W-:Y:S01]  /*0db0*/  IMAD.MOV.U32 R8, RZ, RZ, R16 ;  /* 0x000000ffff087224 */ /* 0x000fe200078e0010 */
[----:B------:R-:W-:Y:S01]  /*0dc0*/  MOV R16, 0xdf0 ;  /* 0x00000df000107802 */ /* 0x000fe20000000f00 */
[----:B------:R-:W-:-:S07]  /*0dd0*/  IMAD.MOV.U32 R5, RZ, RZ, R13 ;  /* 0x000000ffff057224 */ /* 0x000fce00078e000d */
[----:B------:R-:W-:Y:S05]  /*0de0*/  CALL.REL.NOINC `($__internal_1_$__cuda_sm20_dsqrt_rn_f64_mediumpath_v1) ;  /* 0x0000009800a87944 */ /* 0x000fea0003c00000 */
[----:B------:R-:W-:Y:S01]  /*0df0*/  IMAD.MOV.U32 R2, RZ, RZ, R6 ;  /* 0x000000ffff027224 */ /* 0x000fe200078e0006 */
[----:B------:R-:W-:-:S07]  /*0e00*/  MOV R3, R5 ;  /* 0x0000000500037202 */ /* 0x000fce0000000f00 */
.L_x_3:
[----:B------:R-:W-:Y:S05]  /*0e10*/  BSYNC.RECONVERGENT B2 ;  /* 0x0000000000027941 */ /* 0x000fea0003800200 */
.L_x_2:
[-C--:B------:R-:W-:Y:S01]  /*0e20*/  DMUL R6, R2, R2.reuse ;  /* 0x0000000202067228 */ /* 0x080fe20000000000 */
[----:B------:R-:W-:Y:S01]  /*0e30*/  FSETP.GEU.AND P2, PT, |R189|, 6.5827683646048100446e-37, PT ;  /* 0x03600000bd00780b */ /* 0x000fe20003f4e200 */
[----:B------:R-:W-:Y:S06]  /*0e40*/  BSSY.RECONVERGENT B2, `(.L_x_4) ;  /* 0x0000014000027945 */ /* 0x000fec0003800200 */
[----:B------:R-:W-:Y:S01]  /*0e50*/  DMUL R14, R6, R2 ;  /* 0x00000002060e7228 */ /* 0x000fe20000000000 */
[----:B------:R-:W-:-:S05]  /*0e60*/  IMAD.MOV.U32 R2, RZ, RZ, 0x1 ;  /* 0x00000001ff027424 */ /* 0x000fca00078e00ff */
[----:B------:R-:W0:Y:S02]  /*0e70*/  MUFU.RCP64H R3, R15 ;  /* 0x0000000f00037308 */ /* 0x000e240000001800 */
[----:B0-----:R-:W-:-:S08]  /*0e80*/  DFMA R6, -R14, R2, 1 ;  /* 0x3ff000000e06742b */ /* 0x001fd00000000102 */
[----:B------:R-:W-:-:S08]  /*0e90*/  DFMA R6, R6, R6, R6 ;  /* 0x000000060606722b */ /* 0x000fd00000000006 */
[----:B------:R-:W-:-:S08]  /*0ea0*/  DFMA R6, R2, R6, R2 ;  /* 0x000000060206722b */ /* 0x000fd00000000002 */
[----:B------:R-:W-:-:S08]  /*0eb0*/  DFMA R2, -R14, R6, 1 ;  /* 0x3ff000000e02742b */ /* 0x000fd00000000106 */
[----:B------:R-:W-:-:S08]  /*0ec0*/  DFMA R2, R6, R2, R6 ;  /* 0x000000020602722b */ /* 0x000fd00000000006 */
[----:B------:R-:W-:-:S08]  /*0ed0*/  DMUL R6, R188, R2 ;  /* 0x00000002bc067228 */ /* 0x000fd00000000000 */
[----:B------:R-:W-:-:S08]  /*0ee0*/  DFMA R8, -R14, R6, R188 ;  /* 0x000000060e08722b */ /* 0x000fd000000001bc */
[----:B------:R-:W-:-:S10]  /*0ef0*/  DFMA R2, R2, R8, R6 ;  /* 0x000000080202722b */ /* 0x000fd40000000006 */
[----:B------:R-:W-:-:S05]  /*0f00*/  FFMA R5, RZ, R15, R3 ;  /* 0x0000000fff057223 */ /* 0x000fca0000000003 */
[----:B------:R-:W-:-:S13]  /*0f10*/  FSETP.GT.AND P0, PT, |R5|, 1.469367938527859385e-39, PT ;  /* 0x001000000500780b */ /* 0x000fda0003f04200 */
[----:B------:R-:W-:Y:S05]  /*0f20*/  @P0 BRA P2, `(.L_x_5) ;  /* 0x0000000000140947 */ /* 0x000fea0001000000 */
[----:B------:R-:W-:Y:S01]  /*0f30*/  IMAD.MOV.U32 R7, RZ, RZ, R15 ;  /* 0x000000ffff077224 */ /* 0x000fe200078e000f */
[----:B------:R-:W-:-:S07]  /*0f40*/  MOV R6, 0xf60 ;  /* 0x00000f6000067802 */ /* 0x000fce0000000f00 */
[----:B------:R-:W-:Y:S05]  /*0f50*/  CALL.REL.NOINC `($__internal_0_$__cuda_sm20_div_rn_f64_full) ;  /* 0x0000009000e07944 */ /* 0x000fea0003c00000 */
[----:B------:R-:W-:Y:S01]  /*0f60*/  MOV R2, R190 ;  /* 0x000000be00027202 */ /* 0x000fe20000000f00 */
[----:B------:R-:W-:-:S07]  /*0f70*/  IMAD.MOV.U32 R3, RZ, RZ, R191 ;  /* 0x000000ffff037224 */ /* 0x000fce00078e00bf */
.L_x_5:
[----:B------:R-:W-:Y:S05]  /*0f80*/  BSYNC.RECONVERGENT B2 ;  /* 0x0000000000027941 */ /* 0x000fea0003800200 */
.L_x_4:
[----:B------:R-:W2:Y:S04]  /*0f90*/  LDG.E.64 R8, desc[UR4][R148.64] ;  /* 0x0000000494087981 */ /* 0x000ea8000c1e1b00 */
[----:B------:R-:W3:Y:S04]  /*0fa0*/  LDG.E.64 R6, desc[UR4][R150.64] ;  /* 0x0000000496067981 */ /* 0x000ee8000c1e1b00 */
[----:B------:R-:W4:Y:S01]  /*0fb0*/  LDG.E.64 R10, desc[UR4][R146.64] ;  /* 0x00000004920a7981 */ /* 0x000f22000c1e1b00 */
[----:B------:R-:W-:Y:S01]  /*0fc0*/  MOV R12, 0x0 ;  /* 0x00000000000c7802 */ /* 0x000fe20000000f00 */
[----:B------:R-:W-:Y:S01]  /*0fd0*/  IMAD.MOV.U32 R13, RZ, RZ, 0x3fd80000 ;  /* 0x3fd80000ff0d7424 */ /* 0x000fe200078e00ff */
[----:B------:R-:W-:Y:S01]  /*0fe0*/  BSSY.RECONVERGENT B2, `(.L_x_6) ;  /* 0x000001f000027945 */ /* 0x000fe20003800200 */
[----:B--2---:R-:W-:-:S02]  /*0ff0*/  DADD R8, R184, -R8 ;  /* 0x00000000b8087229 */ /* 0x004fc40000000808 */
[----:B---3--:R-:W-:-:S06]  /*1000*/  DADD R6, R186, -R6 ;  /* 0x00000000ba067229 */ /* 0x008fcc0000000806 */
[----:B------:R-:W-:Y:S02]  /*1010*/  DMUL R8, R8, R8 ;  /* 0x0000000808087228 */ /* 0x000fe40000000000 */
[----:B----4-:R-:W-:Y:S02]  /*1020*/  DADD R10, R182, -R10 ;  /* 0x00000000b60a7229 */ /* 0x010fe4000000080a */
[----:B------:R-:W-:-:S04]  /*1030*/  DMUL R188, R174, R6 ;  /* 0x00000006aebc7228 */ /* 0x000fc80000000000 */
[----:B------:R-:W-:-:S08]  /*1040*/  DFMA R8, R6, R6, R8 ;  /* 0x000000060608722b */ /* 0x000fd00000000008 */
        /* <DEDUP_REMOVED lines=10> */
[----:B------:R-:W-:Y:S01]  /*10f0*/  VIADD R13, R15, 0xfff00000 ;  /* 0xfff000000f0d7836 */ /* 0x000fe20000000000 */
[----:B------:R-:W-:-:S05]  /*1100*/  MOV R12, R14 ;  /* 0x0000000e000c7202 */ /* 0x000fca0000000f00 */
[----:B------:R-:W-:-:S08]  /*1110*/  DFMA R8, R182, -R182, R10 ;  /* 0x800000b6b608722b */ /* 0x000fd0000000000a */
[----:B------:R-:W-:Y:S01]  /*1120*/  DFMA R6, R8, R12, R182 ;  /* 0x0000000c0806722b */ /* 0x000fe200000000b6 */
[----:B------:R-:W-:Y:S10]  /*1130*/  @!P0 BRA `(.L_x_7) ;  /* 0x0000000000248947 */ /* 0x000ff40003800000 */
[----:B------:R-:W-:Y:S01]  /*1140*/  IMAD.MOV.U32 R12, RZ, RZ, R10 ;  /* 0x000000ffff0c7224 */ /* 0x000fe200078e000a */
[----:B------:R-:W-:Y:S01]  /*1150*/  MOV R5, R13 ;  /* 0x0000000d00057202 */ /* 0x000fe20000000f00 */
[----:B------:R-:W-:Y:S01]  /*1160*/  IMAD.MOV.U32 R10, RZ, RZ, R8 ;  /* 0x000000ffff0a7224 */ /* 0x000fe200078e0008 */
[----:B------:R-:W-:Y:S01]  /*1170*/  MOV R8, R182 ;  /* 0x000000b600087202 */ /* 0x000fe20000000f00 */
[----:B------:R-:W-:Y:S01]  /*1180*/  IMAD.MOV.U32 R6, RZ, RZ, R16 ;  /* 0x000000ffff067224 */ /* 0x000fe200078e0010 */
[----:B------:R-:W-:Y:S01]  /*1190*/  MOV R16, 0x11c0 ;  /* 0x000011c000107802 */ /* 0x000fe20000000f00 */
[----:B------:R-:W-:-:S07]  /*11a0*/  IMAD.MOV.U32 R7, RZ, RZ, R183 ;  /* 0x000000ffff077224 */ /* 0x000fce00078e00b7 */
[----:B------:R-:W-:Y:S05]  /*11b0*/  CALL.REL.NOINC `($__internal_1_$__cuda_sm20_dsqrt_rn_f64_mediumpath_v1) ;  /* 0x0000009400b47944 */ /* 0x000fea0003c00000 */
[----:B------:R-:W-:-:S07]  /*11c0*/  IMAD.MOV.U32 R7, RZ, RZ, R5 ;  /* 0x000000ffff077224 */ /* 0x000fce00078e0005 */
.L_x_7:
[----:B------:R-:W-:Y:S05]  /*11d0*/  BSYNC.RECONVERGENT B2 ;  /* 0x0000000000027941 */ /* 0x000fea0003800200 */
.L_x_6:
        /* <DEDUP_REMOVED lines=17> */
[----:B------:R-:W-:Y:S02]  /*12f0*/  MOV R7, R15 ;  /* 0x0000000f00077202 */ /* 0x000fe40000000f00 */
[----:B------:R-:W-:-:S07]  /*1300*/  MOV R6, 0x1320 ;  /* 0x0000132000067802 */ /* 0x000fce0000000f00 */
[----:B------:R-:W-:Y:S05]  /*1310*/  CALL.REL.NOINC `($__internal_0_$__cuda_sm20_div_rn_f64_full) ;  /* 0x0000008c00f07944 */ /* 0x000fea0003c00000 */
.L_x_9:
[----:B------:R-:W-:Y:S05]  /*1320*/  BSYNC.RECONVERGENT B2 ;  /* 0x0000000000027941 */ /* 0x000fea0003800200 */
.L_x_8:
[----:B------:R-:W-:-:S07]  /*1330*/  DADD R2, -R190, R2 ;  /* 0x00000000be027229 */ /* 0x000fce0000000102 */
[----:B------:R0:W-:Y:S04]  /*1340*/  STG.E.64 desc[UR4][R144.64], R2 ;  /* 0x0000000290007986 */ /* 0x0001e8000c101b04 */
[----:B------:R-:W2:Y:S04]  /*1350*/  LDG.E.64 R186, desc[UR4][R158.64] ;  /* 0x000000049eba7981 */ /* 0x000ea8000c1e1b00 */
[----:B------:R-:W2:Y:S04]  /*1360*/  LDG.E.64 R6, desc[UR4][R156.64] ;  /* 0x000000049c067981 */ /* 0x000ea8000c1e1b00 */
[----:B------:R-:W3:Y:S04]  /*1370*/  LDG.E.64 R184, desc[UR4][R162.64] ;  /* 0x00000004a2b87981 */ /* 0x000ee8000c1e1b00 */
[----:B------:R-:W3:Y:S04]  /*1380*/  LDG.E.64 R8, desc[UR4][R160.64] ;  /* 0x00000004a0087981 */ /* 0x000ee8000c1e1b00 */
[----:B------:R-:W4:Y:S04]  /*1390*/  LDG.E.64 R182, desc[UR4][R154.64] ;  /* 0x000000049ab67981 */ /* 0x000f28000c1e1b00 */
[----:B------:R-:W4:Y:S01]  /*13a0*/  LDG.E.64 R12, desc[UR4][R152.64] ;  /* 0x00000004980c7981 */ /* 0x000f22000c1e1b00 */
[----:B------:R-:W-:Y:S01]  /*13b0*/  BSSY.RECONVERGENT B2, `(.L_x_10) ;  /* 0x0000021000027945 */ /* 0x000fe20003800200 */
[----:B--2---:R-:W-:-:S02]  /*13c0*/  DADD R6, R186, -R6 ;  /* 0x00000000ba067229 */ /* 0x004fc40000000806 */
[----:B---3--:R-:W-:-:S06]  /*13d0*/  DADD R8, R184, -R8 ;  /* 0x00000000b8087229 */ /* 0x008fcc0000000808 */
[-C--:B------:R-:W-:Y:S02]  /*13e0*/  DMUL R10, R6, R6.reuse ;  /* 0x00000006060a7228 */ /* 0x080fe40000000000 */
[----:B------:R-:W-:Y:S02]  /*13f0*/  DMUL R188, R180, R6 ;  /* 0x00000006b4bc7228 */ /* 0x000fe40000000000 */
[----:B----4-:R-:W-:-:S04]  /*1400*/  DADD R12, R182, -R12 ;  /* 0x00000000b60c7229 */ /* 0x010fc8000000080c */
[----:B------:R-:W-:-:S08]  /*1410*/  DFMA R10, R8, R8, R10 ;  /* 0x00000008080a722b */ /* 0x000fd0000000000a */
[----:B------:R-:W-:Y:S01]  /*1420*/  DFMA R10, R12, R12, R10 ;  /* 0x0000000c0c0a722b */ /* 0x000fe2000000000a */
[----:B------:R-:W-:Y:S01]  /*1430*/  IMAD.MOV.U32 R12, RZ, RZ, 0x0 ;  /* 0x00000000ff0c7424 */ /* 0x000fe200078e00ff */
[----:B------:R-:W-:-:S04]  /*1440*/  MOV R13, 0x3fd80000 ;  /* 0x3fd80000000d7802 */ /* 0x000fc80000000f00 */
[----:B0-----:R-:W0:Y:S04]  /*1450*/  MUFU.RSQ64H R3, R11 ;  /* 0x0000000b00037308 */ /* 0x001e280000001c00 */
        /* <DEDUP_REMOVED lines=18> */
[----:B------:R-:W-:Y:S02]  /*1580*/  IMAD.MOV.U32 R6, RZ, RZ, R2 ;  /* 0x000000ffff067224 */ /* 0x000fe400078e0002 */
[----:B------:R-:W-:-:S07]  /*1590*/  IMAD.MOV.U32 R5, RZ, RZ, R13 ;  /* 0x000000ffff057224 */ /* 0x000fce00078e000d */
[----:B------:R-:W-:Y:S05]  /*15a0*/  CALL.REL.NOINC `($__internal_1_$__cuda_sm20_dsqrt_rn_f64_mediumpath_v1) ;  /* 0x0000009000b87944 */ /* 0x000fea0003c00000 */
[----:B------:R-:W-:-:S07]  /*15b0*/  MOV R7, R5 ;  /* 0x0000000500077202 */ /* 0x000fce0000000f00 */
.L_x_11:
[----:B------:R-:W-:Y:S05]  /*15c0*/  BSYNC.RECONVERGENT B2 ;  /* 0x0000000000027941 */ /* 0x000fea0003800200 */
.L_x_10:
        /* <DEDUP_REMOVED lines=22> */
.L_x_13:
[----:B------:R-:W-:Y:S05]  /*1730*/  BSYNC.RECONVERGENT B2 ;  /* 0x0000000000027941 */ /* 0x000fea0003800200 */
.L_x_12:
[----:B------:R-:W2:Y:S04]  /*1740*/  LDG.E.64 R6, desc[UR4][R148.64] ;  /* 0x0000000494067981 */ /* 0x000ea8000c1e1b00 */
[----:B------:R-:W3:Y:S04]  /*1750*/  LDG.E.64 R8, desc[UR4][R150.64] ;  /* 0x0000000496087981 */ /* 0x000ee8000c1e1b00 */
[----:B------:R-:W4:Y:S01]  /*1760*/  LDG.E.64 R12, desc[UR4][R146.64] ;  /* 0x00000004920c7981 */ /* 0x000f22000c1e1b00 */
[----:B------:R-:W-:Y:S01]  /*1770*/  BSSY.RECONVERGENT B2, `(.L_x_14) ;  /* 0x0000021000027945 */ /* 0x000fe20003800200 */
[----:B--2---:R-:W-:-:S02]  /*1780*/  DADD R6, R186, -R6 ;  /* 0x00000000ba067229 */ /* 0x004fc40000000806 */
[----:B---3--:R-:W-:-:S06]  /*1790*/  DADD R8, R184, -R8 ;  /* 0x00000000b8087229 */ /* 0x008fcc0000000808 */
[-C--:B------:R-:W-:Y:S02]  /*17a0*/  DMUL R10, R6, R6.reuse ;  /* 0x00000006060a7228 */ /* 0x080fe40000000000 */
[----:B----4-:R-:W-:Y:S02]  /*17b0*/  DADD R12, R182, -R12 ;  /* 0x00000000b60c7229 */ /* 0x010fe4000000080c */
[----:B------:R-:W-:-:S04]  /*17c0*/  DMUL R188, R174, R6 ;  /* 0x00000006aebc7228 */ /* 0x000fc80000000000 */
[----:B------:R-:W-:-:S08]  /*17d0*/  DFMA R10, R8, R8, R10 ;  /* 0x00000008080a722b */ /* 0x000fd0000000000a */
[----:B------:R-:W-:Y:S01]  /*17e0*/  DFMA R10, R12, R12, R10 ;  /* 0x0000000c0c0a722b */ /* 0x000fe2000000000a */
[----:B------:R-:W-:Y:S01]  /*17f0*/  MOV R12, 0x0 ;  /* 0x00000000000c7802 */ /* 0x000fe20000000f00 */
[----:B------:R-:W-:-:S04]  /*1800*/  IMAD.MOV.U32 R13, RZ, RZ, 0x3fd80000 ;  /* 0x3fd80000ff0d7424 */ /* 0x000fc800078e00ff */
        /* <DEDUP_REMOVED lines=23> */
.L_x_15:
[----:B------:R-:W-:Y:S05]  /*1980*/  BSYNC.RECONVERGENT B2 ;  /* 0x0000000000027941 */ /* 0x000fea0003800200 */
.L_x_14:
        /* <DEDUP_REMOVED lines=20> */
.L_x_17:
[----:B------:R-:W-:Y:S05]  /*1ad0*/  BSYNC.RECONVERGENT B2 ;  /* 0x0000000000027941 */ /* 0x000fea0003800200 */
.L_x_16:
        /* <DEDUP_REMOVED lines=15> */
[----:B------:R-:W-:Y:S02]  /*1bd0*/  DFMA R10, R8, R8, R10 ;  /* 0x00000008080a722b */ /* 0x000fe4000000000a */
[----:B------:R-:W-:-:S06]  /*1be0*/  DMUL R188, R180, R6 ;  /* 0x00000006b4bc7228 */ /* 0x000fcc0000000000 */
[----:B------:R-:W-:-:S06]  /*1bf0*/  DFMA R10, R6, R6, R10 ;  /* 0x00000006060a722b */ /* 0x000fcc000000000a */
        /* <DEDUP_REMOVED lines=23> */
.L_x_19:
[----:B------:R-:W-:Y:S05]  /*1d70*/  BSYNC.RECONVERGENT B2 ;  /* 0x0000000000027941 */ /* 0x000fea0003800200 */
.L_x_18:
        /* <DEDUP_REMOVED lines=22> */
.L_x_21:
[----:B------:R-:W-:Y:S05]  /*1ee0*/  BSYNC.RECONVERGENT B2 ;  /* 0x0000000000027941 */ /* 0x000fea0003800200 */
.L_x_20:
        /* <DEDUP_REMOVED lines=36> */
.L_x_23:
[----:B------:R-:W-:Y:S05]  /*2130*/  BSYNC.RECONVERGENT B2 ;  /* 0x0000000000027941 */ /* 0x000fea0003800200 */
.L_x_22:
        /* <DEDUP_REMOVED lines=20> */
.L_x_25:
[----:B------:R-:W-:Y:S05]  /*2280*/  BSYNC.RECONVERGENT B2 ;  /* 0x0000000000027941 */ /* 0x000fea0003800200 */
.L_x_24:
        /* <DEDUP_REMOVED lines=41> */
.L_x_27:
[----:B------:R-:W-:Y:S05]  /*2520*/  BSYNC.RECONVERGENT B2 ;  /* 0x0000000000027941 */ /* 0x000fea0003800200 */
.L_x_26:
        /* <DEDUP_REMOVED lines=22> */
.L_x_29:
[----:B------:R-:W-:Y:S05]  /*2690*/  BSYNC.RECONVERGENT B2 ;  /* 0x0000000000027941 */ /* 0x000fea0003800200 */
.L_x_28:
        /* <DEDUP_REMOVED lines=36> */
.L_x_31:
[----:B------:R-:W-:Y:S05]  /*28e0*/  BSYNC.RECONVERGENT B2 ;  /* 0x0000000000027941 */ /* 0x000fea0003800200 */
.L_x_30:
        /* <DEDUP_REMOVED lines=20> */
.L_x_33:
[----:B------:R-:W-:Y:S05]  /*2a30*/  BSYNC.RECONVERGENT B2 ;  /* 0x0000000000027941 */ /* 0x000fea0003800200 */
.L_x_32:
        /* <DEDUP_REMOVED lines=41> */
.L_x_35:
[----:B------:R-:W-:Y:S05]  /*2cd0*/  BSYNC.RECONVERGENT B2 ;  /* 0x0000000000027941 */ /* 0x000fea0003800200 */
.L_x_34:
        /* <DEDUP_REMOVED lines=22> */
.L_x_37:
[----:B------:R-:W-:Y:S05]  /*2e40*/  BSYNC.RECONVERGENT B2 ;  /* 0x0000000000027941 */ /* 0x000fea0003800200 */
.L_x_36:
        /* <DEDUP_REMOVED lines=36> */
.L_x_39:
[----:B------:R-:W-:Y:S05]  /*3090*/  BSYNC.RECONVERGENT B2 ;  /* 0x0000000000027941 */ /* 0x000fea0003800200 */
.L_x_38:
        /* <DEDUP_REMOVED lines=20> */
.L_x_41:
[----:B------:R-:W-:Y:S05]  /*31e0*/  BSYNC.RECONVERGENT B2 ;  /* 0x0000000000027941 */ /* 0x000fea0003800200 */
.L_x_40:
        /* <DEDUP_REMOVED lines=41> */
.L_x_43:
[----:B------:R-:W-:Y:S05]  /*3480*/  BSYNC.RECONVERGENT B2 ;  /* 0x0000000000027941 */ /* 0x000fea0003800200 */
.L_x_42:
        /* <DEDUP_REMOVED lines=22> */
.L_x_45:
[----:B------:R-:W-:Y:S05]  /*35f0*/  BSYNC.RECONVERGENT B2 ;  /* 0x0000000000027941 */ /* 0x000fea0003800200 */
.L_x_44:
        /* <DEDUP_REMOVED lines=36> */
.L_x_47:
[----:B------:R-:W-:Y:S05]  /*3840*/  BSYNC.RECONVERGENT B2 ;  /* 0x0000000000027941 */ /* 0x000fea0003800200 */
.L_x_46:
        /* <DEDUP_REMOVED lines=20> */
.L_x_49:
[----:B------:R-:W-:Y:S05]  /*3990*/  BSYNC.RECONVERGENT B2 ;  /* 0x0000000000027941 */ /* 0x000fea0003800200 */
.L_x_48:
        /* <DEDUP_REMOVED lines=41> */
.L_x_51:
[----:B------:R-:W-:Y:S05]  /*3c30*/  BSYNC.RECONVERGENT B2 ;  /* 0x0000000000027941 */ /* 0x000fea0003800200 */
.L_x_50:
        /* <DEDUP_REMOVED lines=22> */
.L_x_53:
[----:B------:R-:W-:Y:S05]  /*3da0*/  BSYNC.RECONVERGENT B2 ;  /* 0x0000000000027941 */ /* 0x000fea0003800200 */
.L_x_52:
        /* <DEDUP_REMOVED lines=36> */
.L_x_55:
[----:B------:R-:W-:Y:S05]  /*3ff0*/  BSYNC.RECONVERGENT B2 ;  /* 0x0000000000027941 */ /* 0x000fea0003800200 */
.L_x_54:
        /* <DEDUP_REMOVED lines=20> */
.L_x_57:
[----:B------:R-:W-:Y:S05]  /*4140*/  BSYNC.RECONVERGENT B2 ;  /* 0x0000000000027941 */ /* 0x000fea0003800200 */
.L_x_56:
        /* <DEDUP_REMOVED lines=41> */
.L_x_59:
[----:B------:R-:W-:Y:S05]  /*43e0*/  BSYNC.RECONVERGENT B2 ;  /* 0x0000000000027941 */ /* 0x000fea0003800200 */
.L_x_58:
        /* <DEDUP_REMOVED lines=22> */
.L_x_61:
[----:B------:R-:W-:Y:S05]  /*4550*/  BSYNC.RECONVERGENT B2 ;  /* 0x0000000000027941 */ /* 0x000fea0003800200 */
.L_x_60:
        /* <DEDUP_REMOVED lines=36> */
.L_x_63:
[----:B------:R-:W-:Y:S05]  /*47a0*/  BSYNC.RECONVERGENT B2 ;  /* 0x0000000000027941 */ /* 0x000fea0003800200 */
.L_x_62:
        /* <DEDUP_REMOVED lines=20> */
.L_x_65:
[----:B------:R-:W-:Y:S05]  /*48f0*/  BSYNC.RECONVERGENT B2 ;  /* 0x0000000000027941 */ /* 0x000fea0003800200 */
.L_x_64:
        /* <DEDUP_REMOVED lines=41> */
.L_x_67:
[----:B------:R-:W-:Y:S05]  /*4b90*/  BSYNC.RECONVERGENT B2 ;  /* 0x0000000000027941 */ /* 0x000fea0003800200 */
.L_x_66:
        /* <DEDUP_REMOVED lines=22> */
.L_x_69:
[----:B------:R-:W-:Y:S05]  /*4d00*/  BSYNC.RECONVERGENT B2 ;  /* 0x0000000000027941 */ /* 0x000fea0003800200 */
.L_x_68:
        /* <DEDUP_REMOVED lines=36> */
.L_x_71:
[----:B------:R-:W-:Y:S05]  /*4f50*/  BSYNC.RECONVERGENT B2 ;  /* 0x0000000000027941 */ /* 0x000fea0003800200 */
.L_x_70:
        /* <DEDUP_REMOVED lines=20> */
.L_x_73:
[----:B------:R-:W-:Y:S05]  /*50a0*/  BSYNC.RECONVERGENT B2 ;  /* 0x0000000000027941 */ /* 0x000fea0003800200 */
.L_x_72:
        /* <DEDUP_REMOVED lines=41> */
.L_x_75:
[----:B------:R-:W-:Y:S05]  /*5340*/  BSYNC.RECONVERGENT B2 ;  /* 0x0000000000027941 */ /* 0x000fea0003800200 */
.L_x_74:
        /* <DEDUP_REMOVED lines=22> */
.L_x_77:
[----:B------:R-:W-:Y:S05]  /*54b0*/  BSYNC.RECONVERGENT B2 ;  /* 0x0000000000027941 */ /* 0x000fea0003800200 */
.L_x_76:
        /* <DEDUP_REMOVED lines=36> */
.L_x_79:
[----:B------:R-:W-:Y:S05]  /*5700*/  BSYNC.RECONVERGENT B2 ;  /* 0x0000000000027941 */ /* 0x000fea0003800200 */
.L_x_78:
        /* <DEDUP_REMOVED lines=20> */
.L_x_81:
[----:B------:R-:W-:Y:S05]  /*5850*/  BSYNC.RECONVERGENT B2 ;  /* 0x0000000000027941 */ /* 0x000fea0003800200 */
.L_x_80:
        /* <DEDUP_REMOVED lines=41> */
.L_x_83:
[----:B------:R-:W-:Y:S05]  /*5af0*/  BSYNC.RECONVERGENT B2 ;  /* 0x0000000000027941 */ /* 0x000fea0003800200 */
.L_x_82:
        /* <DEDUP_REMOVED lines=22> */
.L_x_85:
[----:B------:R-:W-:Y:S05]  /*5c60*/  BSYNC.RECONVERGENT B2 ;  /* 0x0000000000027941 */ /* 0x000fea0003800200 */
.L_x_84:
        /* <DEDUP_REMOVED lines=36> */
.L_x_87:
[----:B------:R-:W-:Y:S05]  /*5eb0*/  BSYNC.RECONVERGENT B2 ;  /* 0x0000000000027941 */ /* 0x000fea0003800200 */
.L_x_86:
        /* <DEDUP_REMOVED lines=20> */
.L_x_89:
[----:B------:R-:W-:Y:S05]  /*6000*/  BSYNC.RECONVERGENT B2 ;  /* 0x0000000000027941 */ /* 0x000fea0003800200 */
.L_x_88:
        /* <DEDUP_REMOVED lines=41> */
.L_x_91:
[----:B------:R-:W-:Y:S05]  /*62a0*/  BSYNC.RECONVERGENT B2 ;  /* 0x0000000000027941 */ /* 0x000fea0003800200 */
.L_x_90:
        /* <DEDUP_REMOVED lines=22> */
.L_x_93:
[----:B------:R-:W-:Y:S05]  /*6410*/  BSYNC.RECONVERGENT B2 ;  /* 0x0000000000027941 */ /* 0x000fea0003800200 */
.L_x_92:
        /* <DEDUP_REMOVED lines=36> */
.L_x_95:
[----:B------:R-:W-:Y:S05]  /*6660*/  BSYNC.RECONVERGENT B2 ;  /* 0x0000000000027941 */ /* 0x000fea0003800200 */
.L_x_94:
        /* <DEDUP_REMOVED lines=20> */
.L_x_97:
[----:B------:R-:W-:Y:S05]  /*67b0*/  BSYNC.RECONVERGENT B2 ;  /* 0x0000000000027941 */ /* 0x000fea0003800200 */
.L_x_96:
        /* <DEDUP_REMOVED lines=41> */
.L_x_99:
[----:B------:R-:W-:Y:S05]  /*6a50*/  BSYNC.RECONVERGENT B2 ;  /* 0x0000000000027941 */ /* 0x000fea0003800200 */
.L_x_98:
        /* <DEDUP_REMOVED lines=20> */
[----:B------:R-:W-:Y:S01]  /*6ba0*/  IMAD.MOV.U32 R2, RZ, RZ, R190 ;  /* 0x000000ffff027224 */ /* 0x000fe200078e00be */
[----:B------:R-:W-:-:S07]  /*6bb0*/  MOV R3, R191 ;  /* 0x000000bf00037202 */ /* 0x000fce0000000f00 */
.L_x_101:
[----:B------:R-:W-:Y:S05]  /*6bc0*/  BSYNC.RECONVERGENT B2 ;  /* 0x0000000000027941 */ /* 0x000fea0003800200 */
.L_x_100:
        /* <DEDUP_REMOVED lines=22> */
[----:B------:R-:W-:Y:S01]  /*6d30*/  IADD3 R13, PT, PT, R15, -0x100000, RZ ;  /* 0xfff000000f0d7810 */ /* 0x000fe20007ffe0ff */
[----:B------:R-:W-:-:S05]  /*6d40*/  IMAD.MOV.U32 R12, RZ, RZ, R14 ;  /* 0x000000ffff0c7224 */ /* 0x000fca00078e000e */
[----:B------:R-:W-:-:S08]  /*6d50*/  DFMA R8, R182, -R182, R10 ;  /* 0x800000b6b608722b */ /* 0x000fd0000000000a */
[----:B------:R-:W-:Y:S01]  /*6d60*/  DFMA R6, R8, R12, R182 ;  /* 0x0000000c0806722b */ /* 0x000fe200000000b6 */
[----:B------:R-:W-:Y:S10]  /*6d70*/  @!P0 BRA `(.L_x_103) ;  /* 0x0000000000248947 */ /* 0x000ff40003800000 */
[----:B------:R-:W-:Y:S01]  /*6d80*/  MOV R12, R10 ;  /* 0x0000000a000c7202 */ /* 0x000fe20000000f00 */
[----:B------:R-:W-:Y:S01]  /*6d90*/  IMAD.MOV.U32 R10, RZ, RZ, R8 ;  /* 0x000000ffff0a7224 */ /* 0x000fe200078e0008 */
[----:B------:R-:W-:Y:S01]  /*6da0*/  MOV R6, R16 ;  /* 0x0000001000067202 */ /* 0x000fe20000000f00 */
[----:B------:R-:W-:Y:S01]  /*6db0*/  IMAD.MOV.U32 R7, RZ, RZ, R183 ;  /* 0x000000ffff077224 */ /* 0x000fe200078e00b7 */
[----:B------:R-:W-:Y:S01]  /*6dc0*/  MOV R8, R182 ;  /* 0x000000b600087202 */ /* 0x000fe20000000f00 */
[----:B------:R-:W-:Y:S01]  /*6dd0*/  IMAD.MOV.U32 R5, RZ, RZ, R13 ;  /* 0x000000ffff057224 */ /* 0x000fe200078e000d */
[----:B------:R-:W-:-:S07]  /*6de0*/  MOV R16, 0x6e00 ;  /* 0x00006e0000107802 */ /* 0x000fce0000000f00 */
[----:B------:R-:W-:Y:S05]  /*6df0*/  CALL.REL.NOINC `($__internal_1_$__cuda_sm20_dsqrt_rn_f64_mediumpath_v1) ;  /* 0x0000003800a47944 */ /* 0x000fea0003c00000 */
[----:B------:R-:W-:-:S07]  /*6e00*/  MOV R7, R5 ;  /* 0x0000000500077202 */ /* 0x000fce0000000f00 */
.L_x_103:
[----:B------:R-:W-:Y:S05]  /*6e10*/  BSYNC.RECONVERGENT B2 ;  /* 0x0000000000027941 */ /* 0x000fea0003800200 */
.L_x_102:
        /* <DEDUP_REMOVED lines=20> */
.L_x_105:
[----:B------:R-:W-:Y:S05]  /*6f60*/  BSYNC.RECONVERGENT B2 ;  /* 0x0000000000027941 */ /* 0x000fea0003800200 */
.L_x_104:
        /* <DEDUP_REMOVED lines=16> */
[----:B------:R-:W-:Y:S01]  /*7070*/  MOV R12, 0x0 ;  /* 0x00000000000c7802 */ /* 0x000fe20000000f00 */
[----:B------:R-:W-:-:S04]  /*7080*/  IMAD.MOV.U32 R13, RZ, RZ, 0x3fd80000 ;  /* 0x3fd80000ff0d7424 */ /* 0x000fc800078e00ff */
        /* <DEDUP_REMOVED lines=23> */
.L_x_107:
[----:B------:R-:W-:Y:S05]  /*7200*/  BSYNC.RECONVERGENT B2 ;  /* 0x0000000000027941 */ /* 0x000fea0003800200 */
.L_x_106:
        /* <DEDUP_REMOVED lines=22> */
.L_x_109:
[----:B------:R-:W-:Y:S05]  /*7370*/  BSYNC.RECONVERGENT B2 ;  /* 0x0000000000027941 */ /* 0x000fea0003800200 */
.L_x_108:
        /* <DEDUP_REMOVED lines=36> */
.L_x_111:
[----:B------:R-:W-:Y:S05]  /*75c0*/  BSYNC.RECONVERGENT B2 ;  /* 0x0000000000027941 */ /* 0x000fea0003800200 */
.L_x_110:
        /* <DEDUP_REMOVED lines=20> */
.L_x_113:
[----:B------:R-:W-:Y:S05]  /*7710*/  BSYNC.RECONVERGENT B2 ;  /* 0x0000000000027941 */ /* 0x000fea0003800200 */
.L_x_112:
        /* <DEDUP_REMOVED lines=41> */
.L_x_115:
[----:B------:R-:W-:Y:S05]  /*79b0*/  BSYNC.RECONVERGENT B2 ;  /* 0x0000000000027941 */ /* 0x000fea0003800200 */
.L_x_114:
        /* <DEDUP_REMOVED lines=22> */
.L_x_117:
[----:B------:R-:W-:Y:S05]  /*7b20*/  BSYNC.RECONVERGENT B2 ;  /* 0x0000000000027941 */ /* 0x000fea0003800200 */
.L_x_116:
        /* <DEDUP_REMOVED lines=36> */
.L_x_119:
[----:B------:R-:W-:Y:S05]  /*7d70*/  BSYNC.RECONVERGENT B2 ;  /* 0x0000000000027941 */ /* 0x000fea0003800200 */
.L_x_118:
        /* <DEDUP_REMOVED lines=20> */
.L_x_121:
[----:B------:R-:W-:Y:S05]  /*7ec0*/  BSYNC.RECONVERGENT B2 ;  /* 0x0000000000027941 */ /* 0x000fea0003800200 */
.L_x_120:
        /* <DEDUP_REMOVED lines=41> */
.L_x_123:
[----:B------:R-:W-:Y:S05]  /*8160*/  BSYNC.RECONVERGENT B2 ;  /* 0x0000000000027941 */ /* 0x000fea0003800200 */
.L_x_122:
        /* <DEDUP_REMOVED lines=22> */
.L_x_125:
[----:B------:R-:W-:Y:S05]  /*82d0*/  BSYNC.RECONVERGENT B2 ;  /* 0x0000000000027941 */ /* 0x000fea0003800200 */
.L_x_124:
        /* <DEDUP_REMOVED lines=36> */
.L_x_127:
[----:B------:R-:W-:Y:S05]  /*8520*/  BSYNC.RECONVERGENT B2 ;  /* 0x0000000000027941 */ /* 0x000fea0003800200 */
.L_x_126:
        /* <DEDUP_REMOVED lines=20> */
.L_x_129:
[----:B------:R-:W-:Y:S05]  /*8670*/  BSYNC.RECONVERGENT B2 ;  /* 0x0000000000027941 */ /* 0x000fea0003800200 */
.L_x_128:
        /* <DEDUP_REMOVED lines=41> */
.L_x_131:
[----:B------:R-:W-:Y:S05]  /*8910*/  BSYNC.RECONVERGENT B2 ;  /* 0x0000000000027941 */ /* 0x000fea0003800200 */
.L_x_130:
        /* <DEDUP_REMOVED lines=22> */
.L_x_133:
[----:B------:R-:W-:Y:S05]  /*8a80*/  BSYNC.RECONVERGENT B2 ;  /* 0x0000000000027941 */ /* 0x000fea0003800200 */
.L_x_132:
        /* <DEDUP_REMOVED lines=36> */
.L_x_135:
[----:B------:R-:W-:Y:S05]  /*8cd0*/  BSYNC.RECONVERGENT B2 ;  /* 0x0000000000027941 */ /* 0x000fea0003800200 */
.L_x_134:
        /* <DEDUP_REMOVED lines=20> */
.L_x_137:
[----:B------:R-:W-:Y:S05]  /*8e20*/  BSYNC.RECONVERGENT B2 ;  /* 0x0000000000027941 */ /* 0x000fea0003800200 */
.L_x_136:
        /* <DEDUP_REMOVED lines=41> */
.L_x_139:
[----:B------:R-:W-:Y:S05]  /*90c0*/  BSYNC.RECONVERGENT B2 ;  /* 0x0000000000027941 */ /* 0x000fea0003800200 */
.L_x_138:
        /* <DEDUP_REMOVED lines=22> */
.L_x_141:
[----:B------:R-:W-:Y:S05]  /*9230*/  BSYNC.RECONVERGENT B2 ;  /* 0x0000000000027941 */ /* 0x000fea0003800200 */
.L_x_140:
        /* <DEDUP_REMOVED lines=36> */
.L_x_143:
[----:B------:R-:W-:Y:S05]  /*9480*/  BSYNC.RECONVERGENT B2 ;  /* 0x0000000000027941 */ /* 0x000fea0003800200 */
.L_x_142:
        /* <DEDUP_REMOVED lines=20> */
.L_x_145:
[----:B------:R-:W-:Y:S05]  /*95d0*/  BSYNC.RECONVERGENT B2 ;  /* 0x0000000000027941 */ /* 0x000fea0003800200 */
.L_x_144:
        /* <DEDUP_REMOVED lines=8> */
[----:B--2---:R-:W-:-:S02]  /*9660*/  DADD R10, R10, -R12 ;  /* 0x000000000a0a7229 */ /* 0x004fc4000000080c */
[----:B---3--:R-:W-:-:S06]  /*9670*/  DADD R6, R6, -R8 ;  /* 0x0000000006067229 */ /* 0x008fcc0000000808 */
[----:B------:R-:W-:Y:S02]  /*9680*/  DMUL R10, R10, R10 ;  /* 0x0000000a0a0a7228 */ /* 0x000fe40000000000 */
[----:B----4-:R-:W-:-:S06]  /*9690*/  DADD R14, R14, -R16 ;  /* 0x000000000e0e7229 */ /* 0x010fcc0000000810 */
[----:B------:R-:W-:-:S08]  /*96a0*/  DFMA R10, R6, R6, R10 ;  /* 0x00000006060a722b */ /* 0x000fd0000000000a */
[----:B------:R-:W-:-:S08]  /*96b0*/  DFMA R10, R14, R14, R10 ;  /* 0x0000000e0e0a722b */ /* 0x000fd0000000000a */
[----:B------:R-:W-:-:S06]  /*96c0*/  DSETP.GTU.AND P0, PT, R10, R164, PT ;  /* 0x000000a40a00722a */ /* 0x000fcc0003f0c000 */
[----:B------:R-:W-:-:S05]  /*96d0*/  SEL R5, RZ, 0x1, P0 ;  /* 0x00000001ff057807 */ /* 0x000fca0000000000 */
[----:B------:R-:W-:Y:S04]  /*96e0*/  STG.E.U8 desc[UR4][R172.64], R5 ;  /* 0x00000005ac007986 */ /* 0x000fe8000c101104 */
[----:B0-----:R-:W2:Y:S02]  /*96f0*/  LDG.E.U8 R2, desc[UR4][R176.64] ;  /* 0x00000004b0027981 */ /* 0x001ea4000c1e1100 */
[----:B--2---:R-:W-:-:S04]  /*9700*/  LOP3.LUT R11, R2, R5, RZ, 0xc0, !PT ;  /* 0x00000005020b7212 */ /* 0x004fc800078ec0ff */
[----:B------:R-:W-:Y:S01]  /*9710*/  PRMT R2, R11, 0x9910, RZ ;  /* 0x000099100b027816 */ /* 0x000fe200000000ff */
[----:B------:R0:W-:Y:S03]  /*9720*/  STG.E.U8 desc[UR4][R176.64], R11 ;  /* 0x0000000bb0007986 */ /* 0x0001e6000c101104 */
[----:B------:R-:W-:-:S13]  /*9730*/  ISETP.NE.AND P0, PT, R2, RZ, PT ;  /* 0x000000ff0200720c */ /* 0x000fda0003f05270 */
[----:B------:R-:W2:Y:S02]  /*9740*/  @P0 LDG.E R2, desc[UR4][R90.64] ;  /* 0x000000045a020981 */ /* 0x000ea4000c1e1900 */
[----:B--2---:R-:W-:-:S05]  /*9750*/  @P0 VIADD R13, R2, 0x1 ;  /* 0x00000001020d0836 */ /* 0x004fca0000000000 */
[----:B------:R1:W-:Y:S04]  /*9760*/  @P0 STG.E desc[UR4][R90.64], R13 ;  /* 0x0000000d5a000986 */ /* 0x0003e8000c101904 */
[----:B------:R-:W2:Y:S04]  /*9770*/  LDG.E.64 R2, desc[UR4][R88.64] ;  /* 0x0000000458027981 */ /* 0x000ea8000c1e1b00 */
[----:B------:R-:W2:Y:S02]  /*9780*/  LDG.E.64 R6, desc[UR4][R144.64] ;  /* 0x0000000490067981 */ /* 0x000ea4000c1e1b00 */
[----:B--2---:R-:W-:-:S07]  /*9790*/  DFMA R2, R6, UR8, R2 ;  /* 0x0000000806027c2b */ /* 0x004fce0008000002 */
[----:B------:R2:W-:Y:S04]  /*97a0*/  STG.E.64 desc[UR4][R86.64], R2 ;  /* 0x0000000256007986 */ /* 0x0005e8000c101b04 */
[----:B------:R-:W3:Y:S04]  /*97b0*/  LDG.E.64 R6, desc[UR4][R84.64] ;  /* 0x0000000454067981 */ /* 0x000ee8000c1e1b00 */
[----:B------:R-:W3:Y:S02]  /*97c0*/  LDG.E.64 R8, desc[UR4][R142.64] ;  /* 0x000000048e087981 */ /* 0x000ee4000c1e1b00 */
[----:B---3--:R-:W-:-:S07]  /*97d0*/  DFMA R6, R8, UR8, R6 ;  /* 0x0000000808067c2b */ /* 0x008fce0008000006 */
[----:B------:R3:W-:Y:S04]  /*97e0*/  STG.E.64 desc[UR4][R82.64], R6 ;  /* 0x0000000652007986 */ /* 0x0007e8000c101b04 */
[----:B------:R-:W4:Y:S04]  /*97f0*/  LDG.E.64 R8, desc[UR4][R80.64] ;  /* 0x0000000450087981 */ /* 0x000f28000c1e1b00 */
[----:B0-----:R-:W4:Y:S02]  /*9800*/  LDG.E.64 R10, desc[UR4][R140.64] ;  /* 0x000000048c0a7981 */ /* 0x001f24000c1e1b00 */
[----:B----4-:R-:W-:-:S07]  /*9810*/  DFMA R8, R10, UR8, R8 ;  /* 0x000000080a087c2b */ /* 0x010fce0008000008 */
[----:B------:R0:W-:Y:S04]  /*9820*/  STG.E.64 desc[UR4][R78.64], R8 ;  /* 0x000000084e007986 */ /* 0x0001e8000c101b04 */
[----:B------:R-:W4:Y:S04]  /*9830*/  LDG.E.64 R10, desc[UR4][R76.64] ;  /* 0x000000044c0a7981 */ /* 0x000f28000c1e1b00 */
[----:B-1----:R-:W4:Y:S02]  /*9840*/  LDG.E.64 R12, desc[UR4][R138.64] ;  /* 0x000000048a0c7981 */ /* 0x002f24000c1e1b00 */
[----:B----4-:R-:W-:-:S07]  /*9850*/  DFMA R10, R12, UR8, R10 ;  /* 0x000000080c0a7c2b */ /* 0x010fce000800000a */
[----:B------:R1:W-:Y:S04]  /*9860*/  STG.E.64 desc[UR4][R74.64], R10 ;  /* 0x0000000a4a007986 */ /* 0x0003e8000c101b04 */
[----:B--2---:R-:W2:Y:S04]  /*9870*/  LDG.E.64 R2, desc[UR4][R72.64] ;  /* 0x0000000448027981 */ /* 0x004ea8000c1e1b00 */
[----:B------:R-:W2:Y:S02]  /*9880*/  LDG.E.64 R12, desc[UR4][R136.64] ;  /* 0x00000004880c7981 */ /* 0x000ea4000c1e1b00 */
[----:B--2---:R-:W-:-:S07]  /*9890*/  DFMA R2, R12, UR8, R2 ;  /* 0x000000080c027c2b */ /* 0x004fce0008000002 */
[----:B------:R2:W-:Y:S04]  /*98a0*/  STG.E.64 desc[UR4][R70.64], R2 ;  /* 0x0000000246007986 */ /* 0x0005e8000c101b04 */
[----:B---3--:R-:W3:Y:S04]  /*98b0*/  LDG.E.64 R6, desc[UR4][R68.64] ;  /* 0x0000000444067981 */ /* 0x008ee8000c1e1b00 */
[----:B------:R-:W3:Y:S02]  /*98c0*/  LDG.E.64 R12, desc[UR4][R134.64] ;  /* 0x00000004860c7981 */ /* 0x000ee4000c1e1b00 */
[----:B---3--:R-:W-:-:S07]  /*98d0*/  DFMA R6, R12, UR8, R6 ;  /* 0x000000080c067c2b */ /* 0x008fce0008000006 */
[----:B------:R3:W-:Y:S04]  /*98e0*/  STG.E.64 desc[UR4][R66.64], R6 ;  /* 0x0000000642007986 */ /* 0x0007e8000c101b04 */
[----:B0-----:R-:W4:Y:S04]  /*98f0*/  LDG.E.64 R8, desc[UR4][R64.64] ;  /* 0x0000000440087981 */ /* 0x001f28000c1e1b00 */
[----:B------:R-:W4:Y:S02]  /*9900*/  LDG.E.64 R12, desc[UR4][R132.64] ;  /* 0x00000004840c7981 */ /* 0x000f24000c1e1b00 */
[----:B----4-:R-:W-:-:S07]  /*9910*/  DFMA R8, R12, UR8, R8 ;  /* 0x000000080c087c2b */ /* 0x010fce0008000008 */
[----:B------:R0:W-:Y:S04]  /*9920*/  STG.E.64 desc[UR4][R62.64], R8 ;  /* 0x000000083e007986 */ /* 0x0001e8000c101b04 */
[----:B-1----:R-:W4:Y:S04]  /*9930*/  LDG.E.64 R10, desc[UR4][R60.64] ;  /* 0x000000043c0a7981 */ /* 0x002f28000c1e1b00 */
[----:B------:R-:W4:Y:S02]  /*9940*/  LDG.E.64 R12, desc[UR4][R130.64] ;  /* 0x00000004820c7981 */ /* 0x000f24000c1e1b00 */
        /* <DEDUP_REMOVED lines=115> */
[----:B--2---:R2:W-:Y:S04]  /*a080*/  STG.E.64 desc[UR4][R88.64], R2 ;  /* 0x0000000258007986 */ /* 0x0045e8000c101b04 */
[----:B---3--:R-:W3:Y:S04]  /*a090*/  LDG.E.64 R6, desc[UR4][R82.64] ;  /* 0x0000000452067981 */ /* 0x008ee8000c1e1b00 */
[----:B---3--:R3:W-:Y:S04]  /*a0a0*/  STG.E.64 desc[UR4][R84.64], R6 ;  /* 0x0000000654007986 */ /* 0x0087e8000c101b04 */
[----:B------:R-:W4:Y:S04]  /*a0b0*/  LDG.E.64 R12, desc[UR4][R78.64] ;  /* 0x000000044e0c7981 */ /* 0x000f28000c1e1b00 */
[----:B----4-:R4:W-:Y:S04]  /*a0c0*/  STG.E.64 desc[UR4][R80.64], R12 ;  /* 0x0000000c50007986 */ /* 0x0109e8000c101b04 */
[----:B0-----:R-:W5:Y:S04]  /*a0d0*/  LDG.E.64 R8, desc[UR4][R74.64] ;  /* 0x000000044a087981 */ /* 0x001f68000c1e1b00 */
[----:B-----5:R0:W-:Y:S04]  /*a0e0*/  STG.E.64 desc[UR4][R76.64], R8 ;  /* 0x000000084c007986 */ /* 0x0201e8000c101b04 */
[----:B------:R-:W5:Y:S04]  /*a0f0*/  LDG.E.64 R14, desc[UR4][R70.64] ;  /* 0x00000004460e7981 */ /* 0x000f68000c1e1b00 */
[----:B-----5:R5:W-:Y:S04]  /*a100*/  STG.E.64 desc[UR4][R72.64], R14 ;  /* 0x0000000e48007986 */ /* 0x020be8000c101b04 */
[----:B-1----:R-:W2:Y:S04]  /*a110*/  LDG.E.64 R10, desc[UR4][R66.64] ;  /* 0x00000004420a7981 */ /* 0x002ea8000c1e1b00 */
[----:B--2---:R1:W-:Y:S04]  /*a120*/  STG.E.64 desc[UR4][R68.64], R10 ;  /* 0x0000000a44007986 */ /* 0x0043e8000c101b04 */
[----:B------:R-:W2:Y:S04]  /*a130*/  LDG.E.64 R2, desc[UR4][R62.64] ;  /* 0x000000043e027981 */ /* 0x000ea8000c1e1b00 */
[----:B--2---:R2:W-:Y:S04]  /*a140*/  STG.E.64 desc[UR4][R64.64], R2 ;  /* 0x0000000240007986 */ /* 0x0045e8000c101b04 */
[----:B---3--:R-:W3:Y:S04]  /*a150*/  LDG.E.64 R6, desc[UR4][R58.64] ;  /* 0x000000043a067981 */ /* 0x008ee8000c1e1b00 */
[----:B---3--:R3:W-:Y:S04]  /*a160*/  STG.E.64 desc[UR4][R60.64], R6 ;  /* 0x000000063c007986 */ /* 0x0087e8000c101b04 */
[----:B----4-:R-:W4:Y:S04]  /*a170*/  LDG.E.64 R12, desc[UR4][R54.64] ;  /* 0x00000004360c7981 */ /* 0x010f28000c1e1b00 */
        /* <DEDUP_REMOVED lines=11> */
[----:B----4-:R-:W3:Y:S04]  /*a230*/  LDG.E.64 R12, desc[UR4][R30.64] ;  /* 0x000000041e0c7981 */ /* 0x010ee8000c1e1b00 */
[----:B---3--:R2:W-:Y:S04]  /*a240*/  STG.E.64 desc[UR4][R32.64], R12 ;  /* 0x0000000c20007986 */ /* 0x0085e8000c101b04 */
[----:B0-----:R-:W3:Y:S04]  /*a250*/  LDG.E.64 R8, desc[UR4][R26.64] ;  /* 0x000000041a087981 */ /* 0x001ee8000c1e1b00 */
[----:B---3--:R2:W-:Y:S04]  /*a260*/  STG.E.64 desc[UR4][R28.64], R8 ;  /* 0x000000081c007986 */ /* 0x0085e8000c101b04 */
[----:B-----5:R-:W3:Y:S04]  /*a270*/  LDG.E.64 R14, desc[UR4][R22.64] ;  /* 0x00000004160e7981 */ /* 0x020ee8000c1e1b00 */
[----:B---3--:R2:W-:Y:S04]  /*a280*/  STG.E.64 desc[UR4][R24.64], R14 ;  /* 0x0000000e18007986 */ /* 0x0085e8000c101b04 */
[----:B-1----:R-:W3:Y:S04]  /*a290*/  LDG.E.64 R10, desc[UR4][R18.64] ;  /* 0x00000004120a7981 */ /* 0x002ee8000c1e1b00 */
[----:B---3--:R2:W-:Y:S02]  /*a2a0*/  STG.E.64 desc[UR4][R20.64], R10 ;  /* 0x0000000a14007986 */ /* 0x0085e4000c101b04 */
.L_x_1:
[----:B------:R-:W-:Y:S05]  /*a2b0*/  BSYNC.RECONVERGENT B0 ;  /* 0x0000000000007941 */ /* 0x000fea0003800200 */
.L_x_0:
[----:B------:R-:W-:Y:S05]  /*a2c0*/  @P1 BRA `(.L_x_146) ;  /* 0xffffff6800141947 */ /* 0x000fea000383ffff */
[----:B------:R-:W-:Y:S05]  /*a2d0*/  EXIT ;  /* 0x000000000000794d */ /* 0x000fea0003800000 */
        .weak           $__internal_0_$__cuda_sm20_div_rn_f64_full
        .type           $__internal_0_$__cuda_sm20_div_rn_f64_full,@function
        .size           $__internal_0_$__cuda_sm20_div_rn_f64_full,($__internal_1_$__cuda_sm20_dsqrt_rn_f64_mediumpath_v1 - $__internal_0_$__cuda_sm20_div_rn_f64_full)
$__internal_0_$__cuda_sm20_div_rn_f64_full:
[C---:B------:R-:W-:Y:S01]  /*a2e0*/  FSETP.GEU.AND P0, PT, |R7|.reuse, 1.469367938527859385e-39, PT ;  /* 0x001000000700780b */ /* 0x040fe20003f0e200 */
[----:B------:R-:W-:Y:S01]  /*a2f0*/  IMAD.MOV.U32 R13, RZ, RZ, R7 ;  /* 0x000000ffff0d7224 */ /* 0x000fe200078e0007 */
[----:B------:R-:W-:Y:S01]  /*a300*/  MOV R12, R14 ;  /* 0x0000000e000c7202 */ /* 0x000fe20000000f00 */
[----:B------:R-:W-:Y:S01]  /*a310*/  BSSY.RECONVERGENT B1, `(.L_x_147) ;  /* 0x0000055000017945 */ /* 0x000fe20003800200 */
[----:B------:R-:W-:Y:S02]  /*a320*/  LOP3.LUT R15, R7, 0x800fffff, RZ, 0xc0, !PT ;  /* 0x800fffff070f7812 */ /* 0x000fe400078ec0ff */
[----:B------:R-:W-:Y:S02]  /*a330*/  MOV R190, 0x1 ;  /* 0x0000000100be7802 */ /* 0x000fe40000000f00 */
[----:B------:R-:W-:Y:S02]  /*a340*/  LOP3.LUT R15, R15, 0x3ff00000, RZ, 0xfc, !PT ;  /* 0x3ff000000f0f7812 */ /* 0x000fe400078efcff */
[----:B------:R-:W-:-:S02]  /*a350*/  FSETP.GEU.AND P3, PT, |R189|, 1.469367938527859385e-39, PT ;  /* 0x00100000bd00780b */ /* 0x000fc40003f6e200 */
[----:B------:R-:W-:Y:S01]  /*a360*/  LOP3.LUT R5, R189, 0x7ff00000, RZ, 0xc0, !PT ;  /* 0x7ff00000bd057812 */ /* 0x000fe200078ec0ff */
[----:B------:R-:W-:Y:S01]  /*a370*/  @!P0 DMUL R14, R12, 8.98846567431157953865e+307 ;  /* 0x7fe000000c0e8828 */ /* 0x000fe20000000000 */
[----:B------:R-:W-:Y:S01]  /*a380*/  LOP3.LUT R9, R7, 0x7ff00000, RZ, 0xc0, !PT ;  /* 0x7ff0000007097812 */ /* 0x000fe200078ec0ff */
[----:B------:R-:W-:Y:S01]  /*a390*/  IMAD.MOV.U32 R7, RZ, RZ, 0x1ca00000 ;  /* 0x1ca00000ff077424 */ /* 0x000fe200078e00ff */
[----:B------:R-:W-:Y:S02]  /*a3a0*/  MOV R16, R188 ;  /* 0x000000bc00107202 */ /* 0x000fe40000000f00 */
[----:B------:R-:W-:Y:S01]  /*a3b0*/  ISETP.GE.U32.AND P2, PT, R5, R9, PT ;  /* 0x000000090500720c */ /* 0x000fe20003f46070 */
[----:B------:R-:W0:Y:S04]  /*a3c0*/  MUFU.RCP64H R191, R15 ;  /* 0x0000000f00bf7308 */ /* 0x000e280000001800 */
[----:B------:R-:W-:-:S02]  /*a3d0*/  @!P3 LOP3.LUT R8, R13, 0x7ff00000, RZ, 0xc0, !PT ;  /* 0x7ff000000d08b812 */ /* 0x000fc400078ec0ff */
[----:B------:R-:W-:Y:S02]  /*a3e0*/  @!P0 LOP3.LUT R9, R15, 0x7ff00000, RZ, 0xc0, !PT ;  /* 0x7ff000000f098812 */ /* 0x000fe400078ec0ff */
[----:B------:R-:W-:Y:S02]  /*a3f0*/  @!P3 ISETP.GE.U32.AND P4, PT, R5, R8, PT ;  /* 0x000000080500b20c */ /* 0x000fe40003f86070 */
[----:B------:R-:W-:-:S04]  /*a400*/  SEL R8, R7, 0x63400000, !P2 ;  /* 0x6340000007087807 */ /* 0x000fc80005000000 */
[----:B------:R-:W-:Y:S02]  /*a410*/  LOP3.LUT R17, R8, 0x800fffff, R189, 0xf8, !PT ;  /* 0x800fffff08117812 */ /* 0x000fe400078ef8bd */
[----:B------:R-:W-:Y:S01]  /*a420*/  MOV R8, R5 ;  /* 0x0000000500087202 */ /* 0x000fe20000000f00 */
[----:B0-----:R-:W-:-:S08]  /*a430*/  DFMA R10, R190, -R14, 1 ;  /* 0x3ff00000be0a742b */ /* 0x001fd0000000080e */
[----:B------:R-:W-:-:S08]  /*a440*/  DFMA R10, R10, R10, R10 ;  /* 0x0000000a0a0a722b */ /* 0x000fd0000000000a */
[----:B------:R-:W-:Y:S01]  /*a450*/  DFMA R190, R190, R10, R190 ;  /* 0x0000000abebe722b */ /* 0x000fe200000000be */
[----:B------:R-:W-:-:S04]  /*a460*/  @!P3 SEL R10, R7, 0x63400000, !P4 ;  /* 0x63400000070ab807 */ /* 0x000fc80006000000 */
[----:B------:R-:W-:-:S03]  /*a470*/  @!P3 LOP3.LUT R10, R10, 0x80000000, R189, 0xf8, !PT ;  /* 0x800000000a0ab812 */ /* 0x000fc600078ef8bd */
[----:B------:R-:W-:Y:S01]  /*a480*/  DFMA R192, R190, -R14, 1 ;  /* 0x3ff00000bec0742b */ /* 0x000fe2000000080e */
[----:B------:R-:W-:Y:S01]  /*a490*/  @!P3 LOP3.LUT R11, R10, 0x100000, RZ, 0xfc, !PT ;  /* 0x001000000a0bb812 */ /* 0x000fe200078efcff */
[----:B------:R-:W-:-:S06]  /*a4a0*/  @!P3 IMAD.MOV.U32 R10, RZ, RZ, RZ ;  /* 0x000000ffff0ab224 */ /* 0x000fcc00078e00ff */
[----:B------:R-:W-:Y:S02]  /*a4b0*/  DFMA R190, R190, R192, R190 ;  /* 0x000000c0bebe722b */ /* 0x000fe400000000be */
[----:B------:R-:W-:Y:S01]  /*a4c0*/  @!P3 DFMA R16, R16, 2, -R10 ;  /* 0x400000001010b82b */ /* 0x000fe2000000080a */
[----:B------:R-:W-:-:S07]  /*a4d0*/  IADD3 R11, PT, PT, R9, -0x1, RZ ;  /* 0xffffffff090b7810 */ /* 0x000fce0007ffe0ff */
[----:B------:R-:W-:Y:S02]  /*a4e0*/  DMUL R192, R190, R16 ;  /* 0x00000010bec07228 */ /* 0x000fe40000000000 */
[----:B------:R-:W-:-:S05]  /*a4f0*/  @!P3 LOP3.LUT R8, R17, 0x7ff00000, RZ, 0xc0, !PT ;  /* 0x7ff000001108b812 */ /* 0x000fca00078ec0ff */
[----:B------:R-:W-:Y:S01]  /*a500*/  VIADD R10, R8, 0xffffffff ;  /* 0xffffffff080a7836 */ /* 0x000fe20000000000 */
[----:B------:R-:W-:-:S04]  /*a510*/  DFMA R194, R192, -R14, R16 ;  /* 0x8000000ec0c2722b */ /* 0x000fc80000000010 */
[----:B------:R-:W-:-:S04]  /*a520*/  ISETP.GT.U32.AND P0, PT, R10, 0x7feffffe, PT ;  /* 0x7feffffe0a00780c */ /* 0x000fc80003f04070 */
[----:B------:R-:W-:Y:S01]  /*a530*/  ISETP.GT.U32.OR P0, PT, R11, 0x7feffffe, P0 ;  /* 0x7feffffe0b00780c */ /* 0x000fe20000704470 */
[----:B------:R-:W-:-:S12]  /*a540*/  DFMA R10, R190, R194, R192 ;  /* 0x000000c2be0a722b */ /* 0x000fd800000000c0 */
[----:B------:R-:W-:Y:S05]  /*a550*/  @P0 BRA `(.L_x_148) ;  /* 0x00000000006c0947 */ /* 0x000fea0003800000 */
[----:B------:R-:W-:Y:S01]  /*a560*/  LOP3.LUT R8, R13, 0x7ff00000, RZ, 0xc0, !PT ;  /* 0x7ff000000d087812 */ /* 0x000fe200078ec0ff */
[----:B------:R-:W-:-:S03]  /*a570*/  IMAD.MOV.U32 R188, RZ, RZ, RZ ;  /* 0x000000ffffbc7224 */ /* 0x000fc600078e00ff */
[CC--:B------:R-:W-:Y:S02]  /*a580*/  VIADDMNMX R9, R5.reuse, -R8.reuse, 0xb9600000, !PT ;  /* 0xb960000005097446 */ /* 0x0c0fe40007800908 */
[----:B------:R-:W-:Y:S02]  /*a590*/  ISETP.GE.U32.AND P0, PT, R5, R8, PT ;  /* 0x000000080500720c */ /* 0x000fe40003f06070 */
[----:B------:R-:W-:Y:S02]  /*a5a0*/  VIMNMX R9, PT, PT, R9, 0x46a00000, PT ;  /* 0x46a0000009097848 */ /* 0x000fe40003fe0100 */
[----:B------:R-:W-:-:S05]  /*a5b0*/  SEL R8, R7, 0x63400000, !P0 ;  /* 0x6340000007087807 */ /* 0x000fca0004000000 */
[----:B------:R-:W-:-:S05]  /*a5c0*/  IMAD.IADD R8, R9, 0x1, -R8 ;  /* 0x0000000109087824 */ /* 0x000fca00078e0a08 */
[----:B------:R-:W-:-:S06]  /*a5d0*/  IADD3 R189, PT, PT, R8, 0x7fe00000, RZ ;  /* 0x7fe0000008bd7810 */ /* 0x000fcc0007ffe0ff */
[----:B------:R-:W-:-:S10]  /*a5e0*/  DMUL R190, R10, R188 ;  /* 0x000000bc0abe7228 */ /* 0x000fd40000000000 */
[----:B------:R-:W-:-:S13]  /*a5f0*/  FSETP.GTU.AND P0, PT, |R191|, 1.469367938527859385e-39, PT ;  /* 0x00100000bf00780b */ /* 0x000fda0003f0c200 */
[----:B------:R-:W-:Y:S05]  /*a600*/  @P0 BRA `(.L_x_149) ;  /* 0x0000000000940947 */ /* 0x000fea0003800000 */
[----:B------:R-:W-:Y:S01]  /*a610*/  DFMA R14, R10, -R14, R16 ;  /* 0x8000000e0a0e722b */ /* 0x000fe20000000010 */
[----:B------:R-:W-:-:S09]  /*a620*/  MOV R188, RZ ;  /* 0x000000ff00bc7202 */ /* 0x000fd20000000f00 */
[C---:B------:R-:W-:Y:S02]  /*a630*/  FSETP.NEU.AND P0, PT, R15.reuse, RZ, PT ;  /* 0x000000ff0f00720b */ /* 0x040fe40003f0d000 */
[----:B------:R-:W-:-:S04]  /*a640*/  LOP3.LUT R12, R15, 0x80000000, R13, 0x48, !PT ;  /* 0x800000000f0c7812 */ /* 0x000fc800078e480d */
[----:B------:R-:W-:-:S07]  /*a650*/  LOP3.LUT R189, R12, R189, RZ, 0xfc, !PT ;  /* 0x000000bd0cbd7212 */ /* 0x000fce00078efcff */
[----:B------:R-:W-:Y:S05]  /*a660*/  @!P0 BRA `(.L_x_149) ;  /* 0x00000000007c8947 */ /* 0x000fea0003800000 */
[----:B------:R-:W-:Y:S01]  /*a670*/  IMAD.MOV R15, RZ, RZ, -R8 ;  /* 0x000000ffff0f7224 */ /* 0x000fe200078e0a08 */
[----:B------:R-:W-:Y:S02]  /*a680*/  MOV R14, RZ ;  /* 0x000000ff000e7202 */ /* 0x000fe40000000f00 */
[----:B------:R-:W-:-:S04]  /*a690*/  IADD3 R8, PT, PT, -R8, -0x43300000, RZ ;  /* 0xbcd0000008087810 */ /* 0x000fc80007ffe1ff */
[----:B------:R-:W-:Y:S02]  /*a6a0*/  DFMA R14, R190, -R14, R10 ;  /* 0x8000000ebe0e722b */ /* 0x000fe4000000000a */
[----:B------:R-:W-:-:S08]  /*a6b0*/  DMUL.RP R10, R10, R188 ;  /* 0x000000bc0a0a7228 */ /* 0x000fd00000008000 */
[----:B------:R-:W-:Y:S02]  /*a6c0*/  FSETP.NEU.AND P0, PT, |R15|, R8, PT ;  /* 0x000000080f00720b */ /* 0x000fe40003f0d200 */
[----:B------:R-:W-:Y:S02]  /*a6d0*/  LOP3.LUT R5, R11, R12, RZ, 0x3c, !PT ;  /* 0x0000000c0b057212 */ /* 0x000fe400078e3cff */
[----:B------:R-:W-:Y:S02]  /*a6e0*/  FSEL R190, R10, R190, !P0 ;  /* 0x000000be0abe7208 */ /* 0x000fe40004000000 */
[----:B------:R-:W-:Y:S01]  /*a6f0*/  FSEL R191, R5, R191, !P0 ;  /* 0x000000bf05bf7208 */ /* 0x000fe20004000000 */
[----:B------:R-:W-:Y:S06]  /*a700*/  BRA `(.L_x_149) ;  /* 0x0000000000547947 */ /* 0x000fec0003800000 */
.L_x_148:
[----:B------:R-:W-:-:S14]  /*a710*/  DSETP.NAN.AND P0, PT, R188, R188, PT ;  /* 0x000000bcbc00722a */ /* 0x000fdc0003f08000 */
[----:B------:R-:W-:Y:S05]  /*a720*/  @P0 BRA `(.L_x_150) ;  /* 0x0000000000440947 */ /* 0x000fea0003800000 */
[----:B------:R-:W-:-:S14]  /*a730*/  DSETP.NAN.AND P0, PT, R12, R12, PT ;  /* 0x0000000c0c00722a */ /* 0x000fdc0003f08000 */
[----:B------:R-:W-:Y:S05]  /*a740*/  @P0 BRA `(.L_x_151) ;  /* 0x0000000000300947 */ /* 0x000fea0003800000 */
[----:B------:R-:W-:Y:S01]  /*a750*/  ISETP.NE.AND P0, PT, R8, R9, PT ;  /* 0x000000090800720c */ /* 0x000fe20003f05270 */
[----:B------:R-:W-:Y:S01]  /*a760*/  IMAD.MOV.U32 R190, RZ, RZ, 0x0 ;  /* 0x00000000ffbe7424 */ /* 0x000fe200078e00ff */
[----:B------:R-:W-:-:S11]  /*a770*/  MOV R191, 0xfff80000 ;  /* 0xfff8000000bf7802 */ /* 0x000fd60000000f00 */
[----:B------:R-:W-:Y:S05]  /*a780*/  @!P0 BRA `(.L_x_149) ;  /* 0x0000000000348947 */ /* 0x000fea0003800000 */
[----:B------:R-:W-:Y:S02]  /*a790*/  ISETP.NE.AND P0, PT, R8, 0x7ff00000, PT ;  /* 0x7ff000000800780c */ /* 0x000fe40003f05270 */
[----:B------:R-:W-:Y:S02]  /*a7a0*/  LOP3.LUT R191, R189, 0x80000000, R13, 0x48, !PT ;  /* 0x80000000bdbf7812 */ /* 0x000fe400078e480d */
[----:B------:R-:W-:-:S13]  /*a7b0*/  ISETP.EQ.OR P0, PT, R9, RZ, !P0 ;  /* 0x000000ff0900720c */ /* 0x000fda0004702670 */
[----:B------:R-:W-:Y:S01]  /*a7c0*/  @P0 LOP3.LUT R5, R191, 0x7ff00000, RZ, 0xfc, !PT ;  /* 0x7ff00000bf050812 */ /* 0x000fe200078efcff */
[----:B------:R-:W-:Y:S01]  /*a7d0*/  @!P0 IMAD.MOV.U32 R190, RZ, RZ, RZ ;  /* 0x000000ffffbe8224 */ /* 0x000fe200078e00ff */
[----:B------:R-:W-:-:S03]  /*a7e0*/  @P0 MOV R190, RZ ;  /* 0x000000ff00be0202 */ /* 0x000fc60000000f00 */
[----:B------:R-:W-:Y:S01]  /*a7f0*/  @P0 IMAD.MOV.U32 R191, RZ, RZ, R5 ;  /* 0x000000ffffbf0224 */ /* 0x000fe200078e0005 */
[----:B------:R-:W-:Y:S06]  /*a800*/  BRA `(.L_x_149) ;  /* 0x0000000000147947 */ /* 0x000fec0003800000 */
.L_x_151:
[----:B------:R-:W-:Y:S02]  /*a810*/  LOP3.LUT R191, R13, 0x80000, RZ, 0xfc, !PT ;  /* 0x000800000dbf7812 */ /* 0x000fe400078efcff */
[----:B------:R-:W-:Y:S01]  /*a820*/  MOV R190, R12 ;  /* 0x0000000c00be7202 */ /* 0x000fe20000000f00 */
[----:B------:R-:W-:Y:S06]  /*a830*/  BRA `(.L_x_149) ;  /* 0x0000000000087947 */ /* 0x000fec0003800000 */
.L_x_150:
[----:B------:R-:W-:Y:S01]  /*a840*/  LOP3.LUT R191, R189, 0x80000, RZ, 0xfc, !PT ;  /* 0x00080000bdbf7812 */ /* 0x000fe200078efcff */
[----:B------:R-:W-:-:S07]  /*a850*/  IMAD.MOV.U32 R190, RZ, RZ, R188 ;  /* 0x000000ffffbe7224 */ /* 0x000fce00078e00bc */
.L_x_149:
[----:B------:R-:W-:Y:S05]  /*a860*/  BSYNC.RECONVERGENT B1 ;  /* 0x0000000000017941 */ /* 0x000fea0003800200 */
.L_x_147:
[----:B------:R-:W-:-:S04]  /*a870*/  HFMA2 R7, -RZ, RZ, 0, 0 ;  /* 0x00000000ff077431 */ /* 0x000fc800000001ff */
[----:B------:R-:W-:Y:S05]  /*a880*/  RET.REL.NODEC R6 `(_Z10divergenceiidPbS_PiddddPdS1_S1_S1_S1_S1_S1_S1_S1_S1_S1_S1_S1_S1_S1_S1_S1_S1_S1_S1_S1_S1_S1_S1_S1_S1_S1_S1_S1_S1_S1_S1_S1_S1_S1_S1_S1_S1_S1_S1_S1_S1_S1_S1_S1_S1_S1_S1_S1_S1_S1_S1_S1_S1_S1_S1_S1_S1_S1_S1_S1_S1_S1_S1_S1_S1_S1_S1_S1_S1_S1_S1_) ;  /* 0xffffff5406dc7950 */ /* 0x000fea0003c3ffff */
        .weak           $__internal_1_$__cuda_sm20_dsqrt_rn_f64_mediumpath_v1
        .type           $__internal_1_$__cuda_sm20_dsqrt_rn_f64_mediumpath_v1,@function
        .size           $__internal_1_$__cuda_sm20_dsqrt_rn_f64_mediumpath_v1,(.L_x_158 - $__internal_1_$__cuda_sm20_dsqrt_rn_f64_mediumpath_v1)
$__internal_1_$__cuda_sm20_dsqrt_rn_f64_mediumpath_v1:
[----:B------:R-:W-:Y:S01]  /*a890*/  ISETP.GE.U32.AND P0, PT, R6, -0x3400000, PT ;  /* 0xfcc000000600780c */ /* 0x000fe20003f06070 */
[----:B------:R-:W-:Y:S01]  /*a8a0*/  BSSY.RECONVERGENT B1, `(.L_x_152) ;  /* 0x0000027000017945 */ /* 0x000fe20003800200 */
[----:B------:R-:W-:Y:S01]  /*a8b0*/  IMAD.MOV.U32 R13, RZ, RZ, R11 ;  /* 0x000000ffff0d7224 */ /* 0x000fe200078e000b */
[----:B------:R-:W-:Y:S01]  /*a8c0*/  MOV R11, R9 ;  /* 0x00000009000b7202 */ /* 0x000fe20000000f00 */
[----:B------:R-:W-:Y:S01]  /*a8d0*/  IMAD.MOV.U32 R15, RZ, RZ, R5 ;  /* 0x000000ffff0f7224 */ /* 0x000fe200078e0005 */
[----:B------:R-:W-:-:S08]  /*a8e0*/  MOV R9, R7 ;  /* 0x0000000700097202 */ /* 0x000fd00000000f00 */
[----:B------:R-:W-:Y:S05]  /*a8f0*/  @!P0 BRA `(.L_x_153) ;  /* 0x0000000000208947 */ /* 0x000fea0003800000 */
[----:B------:R-:W-:-:S10]  /*a900*/  DFMA.RM R8, R10, R14, R8 ;  /* 0x0000000e0a08722b */ /* 0x000fd40000004008 */
[----:B------:R-:W-:-:S05]  /*a910*/  IADD3 R6, P0, PT, R8, 0x1, RZ ;  /* 0x0000000108067810 */ /* 0x000fca0007f1e0ff */
[----:B------:R-:W-:-:S06]  /*a920*/  IMAD.X R7, RZ, RZ, R9, P0 ;  /* 0x000000ffff077224 */ /* 0x000fcc00000e0609 */
[----:B------:R-:W-:-:S08]  /*a930*/  DFMA.RP R12, -R8, R6, R12 ;  /* 0x00000006080c722b */ /* 0x000fd0000000810c */
[----:B------:R-:W-:-:S06]  /*a940*/  DSETP.GT.AND P0, PT, R12, RZ, PT ;  /* 0x000000ff0c00722a */ /* 0x000fcc0003f04000 */
[----:B------:R-:W-:Y:S02]  /*a950*/  FSEL R6, R6, R8, P0 ;  /* 0x0000000806067208 */ /* 0x000fe40000000000 */
[----:B------:R-:W-:Y:S01]  /*a960*/  FSEL R7, R7, R9, P0 ;  /* 0x0000000907077208 */ /* 0x000fe20000000000 */
[----:B------:R-:W-:Y:S06]  /*a970*/  BRA `(.L_x_154) ;  /* 0x0000000000647947 */ /* 0x000fec0003800000 */
.L_x_153:
[----:B------:R-:W-:-:S14]  /*a980*/  DSETP.NE.AND P0, PT, R12, RZ, PT ;  /* 0x000000ff0c00722a */ /* 0x000fdc0003f05000 */
[----:B------:R-:W-:Y:S05]  /*a990*/  @!P0 BRA `(.L_x_155) ;  /* 0x0000000000588947 */ /* 0x000fea0003800000 */
[----:B------:R-:W-:-:S13]  /*a9a0*/  ISETP.GE.AND P0, PT, R13, RZ, PT ;  /* 0x000000ff0d00720c */ /* 0x000fda0003f06270 */
[----:B------:R-:W-:Y:S01]  /*a9b0*/  @!P0 MOV R6, 0x0 ;  /* 0x0000000000068802 */ /* 0x000fe20000000f00 */
[----:B------:R-:W-:Y:S01]  /*a9c0*/  @!P0 IMAD.MOV.U32 R7, RZ, RZ, -0x80000 ;  /* 0xfff80000ff078424 */ /* 0x000fe200078e00ff */
[----:B------:R-:W-:Y:S06]  /*a9d0*/  @!P0 BRA `(.L_x_154) ;  /* 0x00000000004c8947 */ /* 0x000fec0003800000 */
[----:B------:R-:W-:-:S13]  /*a9e0*/  ISETP.GT.AND P0, PT, R13, 0x7fefffff, PT ;  /* 0x7fefffff0d00780c */ /* 0x000fda0003f04270 */
[----:B------:R-:W-:Y:S05]  /*a9f0*/  @P0 BRA `(.L_x_155) ;  /* 0x0000000000400947 */ /* 0x000fea0003800000 */
[----:B------:R-:W-:Y:S01]  /*aa00*/  DMUL R12, R12, 8.11296384146066816958e+31 ;  /* 0x469000000c0c7828 */ /* 0x000fe20000000000 */
[----:B------:R-:W-:Y:S01]  /*aa10*/  MOV R10, RZ ;  /* 0x000000ff000a7202 */ /* 0x000fe20000000f00 */
[----:B------:R-:W-:Y:S01]  /*aa20*/  IMAD.MOV.U32 R6, RZ, RZ, 0x0 ;  /* 0x00000000ff067424 */ /* 0x000fe200078e00ff */
[----:B------:R-:W-:-:S03]  /*aa30*/  MOV R7, 0x3fd80000 ;  /* 0x3fd8000000077802 */ /* 0x000fc60000000f00 */
[----:B------:R-:W0:Y:S02]  /*aa40*/  MUFU.RSQ64H R11, R13 ;  /* 0x0000000d000b7308 */ /* 0x000e240000001c00 */
[----:B0-----:R-:W-:-:S08]  /*aa50*/  DMUL R8, R10, R10 ;  /* 0x0000000a0a087228 */ /* 0x001fd00000000000 */
[----:B------:R-:W-:-:S08]  /*aa60*/  DFMA R8, R12, -R8, 1 ;  /* 0x3ff000000c08742b */ /* 0x000fd00000000808 */
[----:B------:R-:W-:Y:S02]  /*aa70*/  DFMA R6, R8, R6, 0.5 ;  /* 0x3fe000000806742b */ /* 0x000fe40000000006 */
[----:B------:R-:W-:-:S08]  /*aa80*/  DMUL R8, R10, R8 ;  /* 0x000000080a087228 */ /* 0x000fd00000000000 */
[----:B------:R-:W-:-:S08]  /*aa90*/  DFMA R8, R6, R8, R10 ;  /* 0x000000080608722b */ /* 0x000fd0000000000a */
[----:B------:R-:W-:Y:S02]  /*aaa0*/  DMUL R6, R12, R8 ;  /* 0x000000080c067228 */ /* 0x000fe40000000000 */
[----:B------:R-:W-:-:S06]  /*aab0*/  VIADD R9, R9, 0xfff00000 ;  /* 0xfff0000009097836 */ /* 0x000fcc0000000000 */
[----:B------:R-:W-:-:S08]  /*aac0*/  DFMA R10, R6, -R6, R12 ;  /* 0x80000006060a722b */ /* 0x000fd0000000000c */
[----:B------:R-:W-:-:S10]  /*aad0*/  DFMA R6, R8, R10, R6 ;  /* 0x0000000a0806722b */ /* 0x000fd40000000006 */
[----:B------:R-:W-:Y:S01]  /*aae0*/  IADD3 R7, PT, PT, R7, -0x3500000, RZ ;  /* 0xfcb0000007077810 */ /* 0x000fe20007ffe0ff */
[----:B------:R-:W-:Y:S06]  /*aaf0*/  BRA `(.L_x_154) ;  /* 0x0000000000047947 */ /* 0x000fec0003800000 */
.L_x_155:
[----:B------:R-:W-:-:S11]  /*ab00*/  DADD R6, R12, R12 ;  /* 0x000000000c067229 */ /* 0x000fd6000000000c */
.L_x_154:
[----:B------:R-:W-:Y:S05]  /*ab10*/  BSYNC.RECONVERGENT B1 ;  /* 0x0000000000017941 */ /* 0x000fea0003800200 */
.L_x_152:
[----:B------:R-:W-:Y:S01]  /*ab20*/  MOV R17, 0x0 ;  /* 0x0000000000117802 */ /* 0x000fe20000000f00 */
[----:B------:R-:W-:-:S03]  /*ab30*/  IMAD.MOV.U32 R5, RZ, RZ, R7 ;  /* 0x000000ffff057224 */ /* 0x000fc600078e0007 */
[----:B------:R-:W-:Y:S05]  /*ab40*/  RET.REL.NODEC R16 `(_Z10divergenceiidPbS_PiddddPdS1_S1_S1_S1_S1_S1_S1_S1_S1_S1_S1_S1_S1_S1_S1_S1_S1_S1_S1_S1_S1_S1_S1_S1_S1_S1_S1_S1_S1_S1_S1_S1_S1_S1_S1_S1_S1_S1_S1_S1_S1_S1_S1_S1_S1_S1_S1_S1_S1_S1_S1_S1_S1_S1_S1_S1_S1_S1_S1_S1_S1_S1_S1_S1_S1_S1_S1_S1_S1_S1_S1_) ;  /* 0xffffff54102c7950 */ /* 0x000fea0003c3ffff */
.L_x_156:
[----:B------:R-:W-:-:S00]  /*ab50*/  BRA `(.L_x_156) ;  /* 0xfffffffc00fc7947 */ /* 0x000fc0000383ffff */
[----:B------:R-:W-:-:S00]  /*ab60*/  NOP ;  /* 0x0000000000007918 */ /* 0x000fc00000000000 */
        /* <DEDUP_REMOVED lines=9> */
.L_x_158:


//--------------------- .nv.shared.reserved.0     --------------------------
	.section	.nv.shared.reserved.0,"aw",@nobits
	.weak		__nv_reservedSMEM_offset_0_alias
	.size		__nv_reservedSMEM_offset_0_alias, 0, 64
	.other		__nv_reservedSMEM_offset_0_alias,@"STO_CUDA_RESERVED_SHARED STV_DEFAULT"
__nv_reservedSMEM_offset_0_alias:
	.zero		0
	.zero		64


//--------------------- .nv.constant0._Z10divergenceiidPbS_PiddddPdS1_S1_S1_S1_S1_S1_S1_S1_S1_S1_S1_S1_S1_S1_S1_S1_S1_S1_S1_S1_S1_S1_S1_S1_S1_S1_S1_S1_S1_S1_S1_S1_S1_S1_S1_S1_S1_S1_S1_S1_S1_S1_S1_S1_S1_S1_S1_S1_S1_S1_S1_S1_S1_S1_S1_S1_S1_S1_S1_S1_S1_S1_S1_S1_S1_S1_S1_S1_S1_S1_S1_ --------------------------
	.section	.nv.constant0._Z10divergenceiidPbS_PiddddPdS1_S1_S1_S1_S1_S1_S1_S1_S1_S1_S1_S1_S1_S1_S1_S1_S1_S1_S1_S1_S1_S1_S1_S1_S1_S1_S1_S1_S1_S1_S1_S1_S1_S1_S1_S1_S1_S1_S1_S1_S1_S1_S1_S1_S1_S1_S1_S1_S1_S1_S1_S1_S1_S1_S1_S1_S1_S1_S1_S1_S1_S1_S1_S1_S1_S1_S1_S1_S1_S1_S1_,"a",@progbits
	.sectionflags	@""
	.align	4
.nv.constant0._Z10divergenceiidPbS_PiddddPdS1_S1_S1_S1_S1_S1_S1_S1_S1_S1_S1_S1_S1_S1_S1_S1_S1_S1_S1_S1_S1_S1_S1_S1_S1_S1_S1_S1_S1_S1_S1_S1_S1_S1_S1_S1_S1_S1_S1_S1_S1_S1_S1_S1_S1_S1_S1_S1_S1_S1_S1_S1_S1_S1_S1_S1_S1_S1_S1_S1_S1_S1_S1_S1_S1_S1_S1_S1_S1_S1_S1_:
	.zero		1544


//--------------------- SYMBOLS --------------------------

	.type		.nv.reservedSmem.offset0,@object
	.size		.nv.reservedSmem.offset0,0x4
